def attn_fwd(
    Q,
    K,
    V,
    Out,
    Lse,
    sm_scale,
    stride_qz,
    stride_qh,
    stride_qm,
    stride_qk,
    stride_kz,
    stride_kh,
    stride_kn,
    stride_kk,
    stride_vz,
    stride_vh,
    stride_vn,
    stride_vk,
    stride_oz,
    stride_oh,
    stride_om,
    stride_ok,
    seqlen_q,
    seqlen_k,
    BLOCK_M: tl.constexpr,
    BLOCK_N: tl.constexpr,
    HEAD_DIM: tl.constexpr,
    CAUSAL: tl.constexpr,
):
    start_m = tl.program_id(0)
    off_hz = tl.program_id(1)
    q_off = off_hz * stride_qh
    k_off = off_hz * stride_kh
    v_off = off_hz * stride_vh
    offs_m = start_m * BLOCK_M + tl.arange(0, BLOCK_M)
    offs_d = tl.arange(0, HEAD_DIM)
    offs_n = tl.arange(0, BLOCK_N)
    q_ptrs = Q + q_off + offs_m[:, None] * stride_qm + offs_d[None, :] * stride_qk
    k_ptrs = K + k_off + offs_d[:, None] * stride_kk + offs_n[None, :] * stride_kn
    v_ptrs = V + v_off + offs_n[:, None] * stride_vn + offs_d[None, :] * stride_vk
    m_i = tl.full([BLOCK_M], float("-inf"), dtype=tl.float32)
    l_i = tl.zeros([BLOCK_M], dtype=tl.float32) + 1.0
    acc = tl.zeros([BLOCK_M, HEAD_DIM], dtype=tl.float32)
    q = tl.load(q_ptrs)
    acc, l_i, m_i = _attn_fwd_inner(
        acc,
        l_i,
        m_i,
        q,
        k_ptrs,
        v_ptrs,
        sm_scale,
        stride_kn,
        stride_vn,
        start_m,
        seqlen_k,
        BLOCK_M,
        BLOCK_N,
        HEAD_DIM,
        CAUSAL,
    )
    acc = acc / l_i[:, None]
    lse = m_i + tl.math.log2(l_i) / 1.4426950408889634
    o_ptrs = (
        Out
        + off_hz * stride_oh
        + offs_m[:, None] * stride_om
        + offs_d[None, :] * stride_ok
    )
    tl.store(o_ptrs, acc.to(Out.dtype.element_ty))
    tl.store(Lse + off_hz * seqlen_q + offs_m, lse)

# config = {"BLOCK_M": 256, "BLOCK_N": 128, "HEAD_DIM": 64, "arch": "sm_90", "causal": false, "dtype": "fp8e4m3", "num_stages": 2, "num_warps": 16}
# arch = sm_90


// ===== COMPILED SASS (sm_90a) =====

	.target	sm_90a

	.elftype	@"ET_EXEC"


//--------------------- .note.nv.tkinfo           --------------------------
	.section	.note.nv.tkinfo,"",@"SHT_NOTE"
	.sectionflags	@"SHF_NOTE_NV_TKINFO"
	.tkinfo
        /*0018*/ 	.word	0x00000002
        /*0030*/ 	.string	""
        /*0030*/ 	.string	"ptxas"
        /*0030*/ 	.string	"Cuda compilation tools, release 13.0, V13.0.88"
        /*0030*/ 	.string	"Build cuda_13.0.r13.0/compiler.36424714_0"
        /*0030*/ 	.string	"-v  -suppress-debug-info  -lineinfo  -arch sm_90a "



//--------------------- .note.nv.cuinfo           --------------------------
	.section	.note.nv.cuinfo,"",@"SHT_NOTE"
	.sectionflags	@"SHF_NOTE_NV_CUINFO"
        /*0018*/ 	.short	0x0002
        /*001a*/ 	.short	0x005a
        /*001c*/ 	.short	0x0082
	.zero		2


//--------------------- .nv.info                  --------------------------
	.section	.nv.info,"",@"SHT_CUDA_INFO"
	.align	4


	//----- nvinfo : EIATTR_REGCOUNT
	.align		4
        /*0000*/ 	.byte	0x04, 0x2f
        /*0002*/ 	.short	(.L_2 - .L_1)
	.align		4
.L_1:
        /*0004*/ 	.word	index@(attn_fwd)
        /*0008*/ 	.word	0x00000080


	//----- nvinfo : EIATTR_FRAME_SIZE
	.align		4
.L_2:
        /*000c*/ 	.byte	0x04, 0x11
        /*000e*/ 	.short	(.L_4 - .L_3)
	.align		4
.L_3:
        /*0010*/ 	.word	index@(attn_fwd)
        /*0014*/ 	.word	0x00000160


	//----- nvinfo : EIATTR_MIN_STACK_SIZE
	.align		4
.L_4:
        /*0018*/ 	.byte	0x04, 0x12
        /*001a*/ 	.short	(.L_6 - .L_5)
	.align		4
.L_5:
        /*001c*/ 	.word	index@(attn_fwd)
        /*0020*/ 	.word	0x00000160
.L_6:


//--------------------- .nv.compat                --------------------------
	.section	.nv.compat,"",@"SHT_CUDA_COMPAT_INFO"
	.align	4
        /*0000*/ 	.byte	0x02, 0x09, 0x01, 0x00, 0x02, 0x02, 0x04, 0x00, 0x02, 0x05, 0x05, 0x00, 0x03, 0x07, 0x01, 0x01
        /*0010*/ 	.byte	0x02, 0x03, 0x00, 0x00, 0x02, 0x06, 0x01, 0x00, 0x04, 0x0b, 0x08, 0x00, 0x00, 0x00, 0x00, 0x00
        /*0020*/ 	.byte	0x00, 0x00, 0x00, 0x00


//--------------------- .nv.info.attn_fwd         --------------------------
	.section	.nv.info.attn_fwd,"",@"SHT_CUDA_INFO"
	.sectionflags	@""
	.align	4


	//----- nvinfo : EIATTR_CUDA_API_VERSION
	.align		4
        /*0000*/ 	.byte	0x04, 0x37
        /*0002*/ 	.short	(.L_8 - .L_7)
.L_7:
        /*0004*/ 	.word	0x00000082


	//----- nvinfo : EIATTR_KPARAM_INFO
	.align		4
.L_8:
        /*0008*/ 	.byte	0x04, 0x17
        /*000a*/ 	.short	(.L_10 - .L_9)
.L_9:
        /*000c*/ 	.word	0x00000000
        /*0010*/ 	.short	0x0019
        /*0012*/ 	.short	0x0080
        /*0014*/ 	.byte	0x00, 0xf4, 0x21, 0x00


	//----- nvinfo : EIATTR_KPARAM_INFO
	.align		4
.L_10:
        /*0018*/ 	.byte	0x04, 0x17
        /*001a*/ 	.short	(.L_12 - .L_11)
.L_11:
        /*001c*/ 	.word	0x00000000
        /*0020*/ 	.short	0x0018
        /*0022*/ 	.short	0x0078
        /*0024*/ 	.byte	0x00, 0xf4, 0x21, 0x00


	//----- nvinfo : EIATTR_KPARAM_INFO
	.align		4
.L_12:
        /*0028*/ 	.byte	0x04, 0x17
        /*002a*/ 	.short	(.L_14 - .L_13)
.L_13:
        /*002c*/ 	.word	0x00000000
        /*0030*/ 	.short	0x0017
        /*0032*/ 	.short	0x0070
        /*0034*/ 	.byte	0x00, 0xf0, 0x11, 0x00


	//----- nvinfo : EIATTR_KPARAM_INFO
	.align		4
.L_14:
        /*0038*/ 	.byte	0x04, 0x17
        /*003a*/ 	.short	(.L_16 - .L_15)
.L_15:
        /*003c*/ 	.word	0x00000000
        /*0040*/ 	.short	0x0016
        /*0042*/ 	.short	0x006c
        /*0044*/ 	.byte	0x00, 0xf0, 0x11, 0x00


	//----- nvinfo : EIATTR_KPARAM_INFO
	.align		4
.L_16:
        /*0048*/ 	.byte	0x04, 0x17
        /*004a*/ 	.short	(.L_18 - .L_17)
.L_17:
        /*004c*/ 	.word	0x00000000
        /*0050*/ 	.short	0x0015
        /*0052*/ 	.short	0x0068
        /*0054*/ 	.byte	0x00, 0xf0, 0x11, 0x00


	//----- nvinfo : EIATTR_KPARAM_INFO
	.align		4
.L_18:
        /*0058*/ 	.byte	0x04, 0x17
        /*005a*/ 	.short	(.L_20 - .L_19)
.L_19:
        /*005c*/ 	.word	0x00000000
        /*0060*/ 	.short	0x0014
        /*0062*/ 	.short	0x0064
        /*0064*/ 	.byte	0x00, 0xf0, 0x11, 0x00


	//----- nvinfo : EIATTR_KPARAM_INFO
	.align		4
.L_20:
        /*0068*/ 	.byte	0x04, 0x17
        /*006a*/ 	.short	(.L_22 - .L_21)
.L_21:
        /*006c*/ 	.word	0x00000000
        /*0070*/ 	.short	0x0013
        /*0072*/ 	.short	0x0060
        /*0074*/ 	.byte	0x00, 0xf0, 0x11, 0x00


	//----- nvinfo : EIATTR_KPARAM_INFO
	.align		4
.L_22:
        /*0078*/ 	.byte	0x04, 0x17
        /*007a*/ 	.short	(.L_24 - .L_23)
.L_23:
        /*007c*/ 	.word	0x00000000
        /*0080*/ 	.short	0x0012
        /*0082*/ 	.short	0x005c
        /*0084*/ 	.byte	0x00, 0xf0, 0x11, 0x00


	//----- nvinfo : EIATTR_KPARAM_INFO
	.align		4
.L_24:
        /*0088*/ 	.byte	0x04, 0x17
        /*008a*/ 	.short	(.L_26 - .L_25)
.L_25:
        /*008c*/ 	.word	0x00000000
        /*0090*/ 	.short	0x0011
        /*0092*/ 	.short	0x0058
        /*0094*/ 	.byte	0x00, 0xf0, 0x11, 0x00


	//----- nvinfo : EIATTR_KPARAM_INFO
	.align		4
.L_26:
        /*0098*/ 	.byte	0x04, 0x17
        /*009a*/ 	.short	(.L_28 - .L_27)
.L_27:
        /*009c*/ 	.word	0x00000000
        /*00a0*/ 	.short	0x0010
        /*00a2*/ 	.short	0x0054
        /*00a4*/ 	.byte	0x00, 0xf0, 0x11, 0x00


	//----- nvinfo : EIATTR_KPARAM_INFO
	.align		4
.L_28:
        /*00a8*/ 	.byte	0x04, 0x17
        /*00aa*/ 	.short	(.L_30 - .L_29)
.L_29:
        /*00ac*/ 	.word	0x00000000
        /*00b0*/ 	.short	0x000f
        /*00b2*/ 	.short	0x0050
        /*00b4*/ 	.byte	0x00, 0xf0, 0x11, 0x00


	//----- nvinfo : EIATTR_KPARAM_INFO
	.align		4
.L_30:
        /*00b8*/ 	.byte	0x04, 0x17
        /*00ba*/ 	.short	(.L_32 - .L_31)
.L_31:
        /*00bc*/ 	.word	0x00000000
        /*00c0*/ 	.short	0x000e
        /*00c2*/ 	.short	0x004c
        /*00c4*/ 	.byte	0x00, 0xf0, 0x11, 0x00


	//----- nvinfo : EIATTR_KPARAM_INFO
	.align		4
.L_32:
        /*00c8*/ 	.byte	0x04, 0x17
        /*00ca*/ 	.short	(.L_34 - .L_33)
.L_33:
        /*00cc*/ 	.word	0x00000000
        /*00d0*/ 	.short	0x000d
        /*00d2*/ 	.short	0x0048
        /*00d4*/ 	.byte	0x00, 0xf0, 0x11, 0x00


	//----- nvinfo : EIATTR_KPARAM_INFO
	.align		4
.L_34:
        /*00d8*/ 	.byte	0x04, 0x17
        /*00da*/ 	.short	(.L_36 - .L_35)
.L_35:
        /*00dc*/ 	.word	0x00000000
        /*00e0*/ 	.short	0x000c
        /*00e2*/ 	.short	0x0044
        /*00e4*/ 	.byte	0x00, 0xf0, 0x11, 0x00


	//----- nvinfo : EIATTR_KPARAM_INFO
	.align		4
.L_36:
        /*00e8*/ 	.byte	0x04, 0x17
        /*00ea*/ 	.short	(.L_38 - .L_37)
.L_37:
        /*00ec*/ 	.word	0x00000000
        /*00f0*/ 	.short	0x000b
        /*00f2*/ 	.short	0x0040
        /*00f4*/ 	.byte	0x00, 0xf0, 0x11, 0x00


	//----- nvinfo : EIATTR_KPARAM_INFO
	.align		4
.L_38:
        /*00f8*/ 	.byte	0x04, 0x17
        /*00fa*/ 	.short	(.L_40 - .L_39)
.L_39:
        /*00fc*/ 	.word	0x00000000
        /*0100*/ 	.short	0x000a
        /*0102*/ 	.short	0x003c
        /*0104*/ 	.byte	0x00, 0xf0, 0x11, 0x00


	//----- nvinfo : EIATTR_KPARAM_INFO
	.align		4
.L_40:
        /*0108*/ 	.byte	0x04, 0x17
        /*010a*/ 	.short	(.L_42 - .L_41)
.L_41:
        /*010c*/ 	.word	0x00000000
        /*0110*/ 	.short	0x0009
        /*0112*/ 	.short	0x0038
        /*0114*/ 	.byte	0x00, 0xf0, 0x11, 0x00


	//----- nvinfo : EIATTR_KPARAM_INFO
	.align		4
.L_42:
        /*0118*/ 	.byte	0x04, 0x17
        /*011a*/ 	.short	(.L_44 - .L_43)
.L_43:
        /*011c*/ 	.word	0x00000000
        /*0120*/ 	.short	0x0008
        /*0122*/ 	.short	0x0034
        /*0124*/ 	.byte	0x00, 0xf0, 0x11, 0x00


	//----- nvinfo : EIATTR_KPARAM_INFO
	.align		4
.L_44:
        /*0128*/ 	.byte	0x04, 0x17
        /*012a*/ 	.short	(.L_46 - .L_45)
.L_45:
        /*012c*/ 	.word	0x00000000
        /*0130*/ 	.short	0x0007
        /*0132*/ 	.short	0x0030
        /*0134*/ 	.byte	0x00, 0xf0, 0x11, 0x00


	//----- nvinfo : EIATTR_KPARAM_INFO
	.align		4
.L_46:
        /*0138*/ 	.byte	0x04, 0x17
        /*013a*/ 	.short	(.L_48 - .L_47)
.L_47:
        /*013c*/ 	.word	0x00000000
        /*0140*/ 	.short	0x0006
        /*0142*/ 	.short	0x002c
        /*0144*/ 	.byte	0x00, 0xf0, 0x11, 0x00


	//----- nvinfo : EIATTR_KPARAM_INFO
	.align		4
.L_48:
        /*0148*/ 	.byte	0x04, 0x17
        /*014a*/ 	.short	(.L_50 - .L_49)
.L_49:
        /*014c*/ 	.word	0x00000000
        /*0150*/ 	.short	0x0005
        /*0152*/ 	.short	0x0028
        /*0154*/ 	.byte	0x00, 0xf0, 0x11, 0x00


	//----- nvinfo : EIATTR_KPARAM_INFO
	.align		4
.L_50:
        /*0158*/ 	.byte	0x04, 0x17
        /*015a*/ 	.short	(.L_52 - .L_51)
.L_51:
        /*015c*/ 	.word	0x00000000
        /*0160*/ 	.short	0x0004
        /*0162*/ 	.short	0x0020
        /*0164*/ 	.byte	0x00, 0xf4, 0x21, 0x00


	//----- nvinfo : EIATTR_KPARAM_INFO
	.align		4
.L_52:
        /*0168*/ 	.byte	0x04, 0x17
        /*016a*/ 	.short	(.L_54 - .L_53)
.L_53:
        /*016c*/ 	.word	0x00000000
        /*0170*/ 	.short	0x0003
        /*0172*/ 	.short	0x0018
        /*0174*/ 	.byte	0x00, 0xf4, 0x21, 0x00


	//----- nvinfo : EIATTR_KPARAM_INFO
	.align		4
.L_54:
        /*0178*/ 	.byte	0x04, 0x17
        /*017a*/ 	.short	(.L_56 - .L_55)
.L_55:
        /*017c*/ 	.word	0x00000000
        /*0180*/ 	.short	0x0002
        /*0182*/ 	.short	0x0010
        /*0184*/ 	.byte	0x00, 0xf4, 0x21, 0x00


	//----- nvinfo : EIATTR_KPARAM_INFO
	.align		4
.L_56:
        /*0188*/ 	.byte	0x04, 0x17
        /*018a*/ 	.short	(.L_58 - .L_57)
.L_57:
        /*018c*/ 	.word	0x00000000
        /*0190*/ 	.short	0x0001
        /*0192*/ 	.short	0x0008
        /*0194*/ 	.byte	0x00, 0xf4, 0x21, 0x00


	//----- nvinfo : EIATTR_KPARAM_INFO
	.align		4
.L_58:
        /*0198*/ 	.byte	0x04, 0x17
        /*019a*/ 	.short	(.L_60 - .L_59)
.L_59:
        /*019c*/ 	.word	0x00000000
        /*01a0*/ 	.short	0x0000
        /*01a2*/ 	.short	0x0000
        /*01a4*/ 	.byte	0x00, 0xf4, 0x21, 0x00


	//----- nvinfo : EIATTR_SPARSE_MMA_MASK
	.align		4
.L_60:
        /*01a8*/ 	.byte	0x03, 0x50
        /*01aa*/ 	.short	0x0000


	//----- nvinfo : EIATTR_MAXREG_COUNT
	.align		4
        /*01ac*/ 	.byte	0x03, 0x1b
        /*01ae*/ 	.short	0x0080


	//----- nvinfo : EIATTR_NUM_BARRIERS
	.align		4
        /*01b0*/ 	.byte	0x02, 0x4c
        /*01b2*/ 	.byte	0x01
	.zero		1


	//----- nvinfo : EIATTR_ANNOTATIONS
	.align		4
        /*01b4*/ 	.byte	0x04, 0x55
        /*01b6*/ 	.short	(.L_62 - .L_61)


	//   ....[0]....
.L_61:
        /*01b8*/ 	.word	0x00000001
        /*01bc*/ 	.byte	0x30, 0x12, 0x00, 0x00, 0x01, 0x00, 0x00, 0x00, 0x70, 0x12, 0x00, 0x00, 0x01, 0x00, 0x00, 0x00
        /* <DEDUP_REMOVED lines=85> */
        /*071c*/ 	.byte	0x40, 0x4b, 0x00, 0x00, 0x01, 0x00, 0x00, 0x00, 0x60, 0x4b, 0x00, 0x00


	//----- nvinfo : EIATTR_MERCURY_ISA_VERSION
	.align		4
.L_62:
        /*0728*/ 	.byte	0x03, 0x5f
        /*072a*/ 	.short	0x0101


	//----- nvinfo : EIATTR_COOP_GROUP_MASK_REGIDS
	.align		4
        /*072c*/ 	.byte	0x04, 0x29
        /*072e*/ 	.short	(.L_64 - .L_63)


	//   ....[0]....
.L_63:
        /*0730*/ 	.word	0xffffffff


	//   ....[1]....
        /*0734*/ 	.word	0xffffffff


	//   ....[2]....
        /*0738*/ 	.word	0xffffffff


	//   ....[3]....
        /*073c*/ 	.word	0xffffffff


	//   ....[4]....
        /*0740*/ 	.word	0xffffffff


	//   ....[5]....
        /*0744*/ 	.word	0xffffffff


	//   ....[6]....
        /*0748*/ 	.word	0xffffffff


	//   ....[7]....
        /*074c*/ 	.word	0xffffffff


	//   ....[8]....
        /*0750*/ 	.word	0xffffffff


	//   ....[9]....
        /*0754*/ 	.word	0xffffffff


	//   ....[10]....
        /*0758*/ 	.word	0xffffffff


	//   ....[11]....
        /*075c*/ 	.word	0xffffffff


	//   ....[12]....
        /*0760*/ 	.word	0xffffffff


	//   ....[13]....
        /*0764*/ 	.word	0xffffffff


	//   ....[14]....
        /*0768*/ 	.word	0xffffffff


	//   ....[15]....
        /*076c*/ 	.word	0xffffffff


	//   ....[16]....
        /*0770*/ 	.word	0xffffffff


	//   ....[17]....
        /*0774*/ 	.word	0xffffffff


	//   ....[18]....
        /*0778*/ 	.word	0xffffffff


	//   ....[19]....
        /*077c*/ 	.word	0xffffffff


	//   ....[20]....
        /*0780*/ 	.word	0xffffffff


	//   ....[21]....
        /*0784*/ 	.word	0xffffffff


	//   ....[22]....
        /*0788*/ 	.word	0xffffffff


	//   ....[23]....
        /*078c*/ 	.word	0xffffffff


	//----- nvinfo : EIATTR_COOP_GROUP_INSTR_OFFSETS
	.align		4
.L_64:
        /*0790*/ 	.byte	0x04, 0x28
        /*0792*/ 	.short	(.L_66 - .L_65)


	//   ....[0]....
.L_65:
        /*0794*/ 	.word	0x00002e70


	//   ....[1]....
        /*0798*/ 	.word	0x00002eb0


	//   ....[2]....
        /*079c*/ 	.word	0x000034b0


	//   ....[3]....
        /*07a0*/ 	.word	0x00003550


	//   ....[4]....
        /*07a4*/ 	.word	0x000043c0


	//   ....[5]....
        /*07a8*/ 	.word	0x000043f0


	//   ....[6]....
        /*07ac*/ 	.word	0x00004420


	//   ....[7]....
        /*07b0*/ 	.word	0x00004450


	//   ....[8]....
        /*07b4*/ 	.word	0x00004460


	//   ....[9]....
        /*07b8*/ 	.word	0x00004470


	//   ....[10]....
        /*07bc*/ 	.word	0x00004490


	//   ....[11]....
        /*07c0*/ 	.word	0x000044a0


	//   ....[12]....
        /*07c4*/ 	.word	0x000044b0


	//   ....[13]....
        /*07c8*/ 	.word	0x000044c0


	//   ....[14]....
        /*07cc*/ 	.word	0x000044d0


	//   ....[15]....
        /*07d0*/ 	.word	0x000044f0


	//   ....[16]....
        /*07d4*/ 	.word	0x00004500


	//   ....[17]....
        /*07d8*/ 	.word	0x00004510


	//   ....[18]....
        /*07dc*/ 	.word	0x00004520


	//   ....[19]....
        /*07e0*/ 	.word	0x00004530


	//   ....[20]....
        /*07e4*/ 	.word	0x00004eb0


	//   ....[21]....
        /*07e8*/ 	.word	0x00004ec0


	//   ....[22]....
        /*07ec*/ 	.word	0x00004f00


	//   ....[23]....
        /*07f0*/ 	.word	0x00004f10


	//----- nvinfo : EIATTR_EXIT_INSTR_OFFSETS
	.align		4
.L_66:
        /*07f4*/ 	.byte	0x04, 0x1c
        /*07f6*/ 	.short	(.L_68 - .L_67)


	//   ....[0]....
.L_67:
        /*07f8*/ 	.word	0x00007010


	//   ....[1]....
        /*07fc*/ 	.word	0x00007040


	//----- nvinfo : EIATTR_REQNTID
	.align		4
.L_68:
        /*0800*/ 	.byte	0x04, 0x10
        /*0802*/ 	.short	(.L_70 - .L_69)
.L_69:
        /*0804*/ 	.word	0x00000200
        /*0808*/ 	.word	0x00000001
        /*080c*/ 	.word	0x00000001


	//----- nvinfo : EIATTR_CBANK_PARAM_SIZE
	.align		4
.L_70:
        /*0810*/ 	.byte	0x03, 0x19
        /*0812*/ 	.short	0x0088


	//----- nvinfo : EIATTR_PARAM_CBANK
	.align		4
        /*0814*/ 	.byte	0x04, 0x0a
        /*0816*/ 	.short	(.L_72 - .L_71)
	.align		4
.L_71:
        /*0818*/ 	.word	index@(.nv.constant0.attn_fwd)
        /*081c*/ 	.short	0x0210
        /*081e*/ 	.short	0x0088


	//----- nvinfo : EIATTR_SW_WAR
	.align		4
.L_72:
        /*0820*/ 	.byte	0x04, 0x36
        /*0822*/ 	.short	(.L_74 - .L_73)
.L_73:
        /*0824*/ 	.word	0x00000008
.L_74:


//--------------------- .nv.callgraph             --------------------------
	.section	.nv.callgraph,"",@"SHT_CUDA_CALLGRAPH"
	.align	4
	.sectionentsize	8
	.align		4
        /*0000*/ 	.word	0x00000000
	.align		4
        /*0004*/ 	.word	0xffffffff
	.align		4
        /*0008*/ 	.word	0x00000000
	.align		4
        /*000c*/ 	.word	0xfffffffe
	.align		4
        /*0010*/ 	.word	0x00000000
	.align		4
        /*0014*/ 	.word	0xfffffffd
	.align		4
        /*0018*/ 	.word	0x00000000
	.align		4
        /*001c*/ 	.word	0xfffffffc


//--------------------- .nv.constant4             --------------------------
	.section	.nv.constant4,"a",@progbits
	.align	8
	.align		8
.nv.constant4:
        /*0000*/ 	.dword	_$_str


//--------------------- .text.attn_fwd            --------------------------
	.section	.text.attn_fwd,"ax",@progbits
	.align	128
        .global         attn_fwd
        .type           attn_fwd,@function
        .size           attn_fwd,(.L_x_3 - attn_fwd)
        .other          attn_fwd,@"STO_CUDA_ENTRY STV_DEFAULT"
attn_fwd:
.text.attn_fwd:
[----:B------:R-:W0:Y:S01]  /*0000*/  LDC R1, c[0x0][0x28] ;  /* 0x00000a00ff017b82 */ /* 0x000e220000000800 */
[----:B------:R-:W1:Y:S07]  /*0010*/  S2R R120, SR_TID.X ;  /* 0x0000000000787919 */ /* 0x000e6e0000002100 */
[----:B------:R-:W2:Y:S01]  /*0020*/  S2UR UR14, SR_CTAID.Y ;  /* 0x00000000000e79c3 */ /* 0x000ea20000002600 */
[----:B------:R-:W-:Y:S01]  /*0030*/  ULDC.64 UR4, c[0x0][0x240] ;  /* 0x0000900000047ab9 */ /* 0x000fe20000000a00 */
[----:B------:R-:W-:Y:S01]  /*0040*/  ULDC.64 UR20, c[0x0][0x208] ;  /* 0x0000820000147ab9 */ /* 0x000fe20000000a00 */
[----:B------:R-:W3:Y:S01]  /*0050*/  S2R R3, SR_CTAID.X ;  /* 0x0000000000037919 */ /* 0x000ee20000002500 */
[----:B0-----:R-:W-:-:S04]  /*0060*/  VIADD R1, R1, 0xfffffea0 ;  /* 0xfffffea001017836 */ /* 0x001fc80000000000 */
[----:B------:R-:W0:Y:S08]  /*0070*/  LDC R7, c[0x0][0x248] ;  /* 0x00009200ff077b82 */ /* 0x000e300000000800 */
[----:B------:R-:W4:Y:S01]  /*0080*/  LDC.64 R4, c[0x0][0x210] ;  /* 0x00008400ff047b82 */ /* 0x000f220000000a00 */
[----:B--2---:R-:W-:-:S07]  /*0090*/  UIMAD UR4, UR14, UR4, URZ ;  /* 0x000000040e0472a4 */ /* 0x004fce000f8e023f */
[----:B------:R-:W2:Y:S01]  /*00a0*/  S2UR UR15, SR_CgaCtaId ;  /* 0x00000000000f79c3 */ /* 0x000ea20000008800 */
[----:B-1----:R-:W-:Y:S02]  /*00b0*/  LOP3.LUT R0, R120, 0xff, RZ, 0xc0, !PT ;  /* 0x000000ff78007812 */ /* 0x002fe400078ec0ff */
[----:B------:R-:W-:-:S05]  /*00c0*/  SHF.R.U32.HI R2, RZ, 0x8, R120 ;  /* 0x00000008ff027819 */ /* 0x000fca0000011678 */
[----:B------:R-:W1:Y:S01]  /*00d0*/  LDC R121, c[0x0][0x280] ;  /* 0x0000a000ff797b82 */ /* 0x000e620000000800 */
[----:B------:R-:W-:Y:S01]  /*00e0*/  LEA.HI R12, R120, 0x6, RZ, 0x18 ;  /* 0x00000006780c7811 */ /* 0x000fe200078fc0ff */
[----:B---3--:R-:W-:Y:S01]  /*00f0*/  IMAD R6, R3, 0x100, R0 ;  /* 0x0000010003067824 */ /* 0x008fe200078e0200 */
[----:B------:R-:W-:-:S03]  /*0100*/  SGXT.U32 R2, R2, 0x1 ;  /* 0x000000010202781a */ /* 0x000fc60000000000 */
[----:B------:R-:W-:Y:S01]  /*0110*/  IMAD R3, R6, UR5, RZ ;  /* 0x0000000506037c24 */ /* 0x000fe2000f8e02ff */
[----:B------:R-:W-:Y:S01]  /*0120*/  USHF.R.S32.HI UR5, URZ, 0x1f, UR4 ;  /* 0x0000001f3f057899 */ /* 0x000fe20008011404 */
[----:B0-----:R-:W-:-:S03]  /*0130*/  IMAD R10, R2, R7, RZ ;  /* 0x00000007020a7224 */ /* 0x001fc600078e02ff */
[----:B----4-:R-:W-:Y:S01]  /*0140*/  IADD3 R4, P0, P1, R3, UR4, R4 ;  /* 0x0000000403047c10 */ /* 0x010fe2000f91e004 */
[----:B------:R-:W-:Y:S01]  /*0150*/  IMAD R28, R7, 0x4, R10 ;  /* 0x00000004071c7824 */ /* 0x000fe200078e020a */
[----:B------:R-:W-:-:S04]  /*0160*/  SHF.R.S32.HI R6, RZ, 0x1f, R3 ;  /* 0x0000001fff067819 */ /* 0x000fc80000011403 */
[----:B------:R-:W-:Y:S02]  /*0170*/  IADD3.X R3, R6, UR5, R5, P0, P1 ;  /* 0x0000000506037c10 */ /* 0x000fe400087e2405 */
[-C--:B------:R-:W-:Y:S02]  /*0180*/  IADD3 R8, P0, R10, R4.reuse, RZ ;  /* 0x000000040a087210 */ /* 0x080fe40007f1e0ff */
[----:B------:R-:W-:Y:S01]  /*0190*/  LEA.HI R6, R120, 0x2, RZ, 0x18 ;  /* 0x0000000278067811 */ /* 0x000fe200078fc0ff */
[----:B------:R-:W-:Y:S01]  /*01a0*/  IMAD R15, R12, R7, RZ ;  /* 0x000000070c0f7224 */ /* 0x000fe200078e02ff */
[----:B------:R-:W-:Y:S02]  /*01b0*/  LEA.HI.X.SX32 R9, R10, R3, 0x1, P0 ;  /* 0x000000030a097211 */ /* 0x000fe400000f0eff */
[----:B------:R-:W-:Y:S01]  /*01c0*/  IADD3 R10, P1, R28, R4, RZ ;  /* 0x000000041c0a7210 */ /* 0x000fe20007f3e0ff */
[----:B------:R-:W-:Y:S01]  /*01d0*/  IMAD R13, R6, R7, RZ ;  /* 0x00000007060d7224 */ /* 0x000fe200078e02ff */
[C---:B------:R-:W-:Y:S01]  /*01e0*/  LEA.HI R16, R120.reuse, 0xe, RZ, 0x18 ;  /* 0x0000000e78107811 */ /* 0x040fe200078fc0ff */
[----:B------:R-:W3:Y:S01]  /*01f0*/  LDG.E.U8 R5, desc[UR20][R8.64] ;  /* 0x0000001408057981 */ /* 0x000ee2000c1e1100 */
[----:B------:R-:W-:-:S02]  /*0200*/  LEA.HI R6, R120, 0xa, RZ, 0x18 ;  /* 0x0000000a78067811 */ /* 0x000fc400078fc0ff */
[----:B------:R-:W-:Y:S01]  /*0210*/  LEA.HI.X.SX32 R11, R28, R3, 0x1, P1 ;  /* 0x000000031c0b7211 */ /* 0x000fe200008f0eff */
[-C--:B------:R-:W-:Y:S01]  /*0220*/  IMAD R19, R16, R7.reuse, RZ ;  /* 0x0000000710137224 */ /* 0x080fe200078e02ff */
[----:B------:R-:W-:Y:S01]  /*0230*/  LEA.HI R22, R120, 0x16, RZ, 0x18 ;  /* 0x0000001678167811 */ /* 0x000fe200078fc0ff */
[-C--:B------:R-:W-:Y:S01]  /*0240*/  IMAD R17, R6, R7.reuse, RZ ;  /* 0x0000000706117224 */ /* 0x080fe200078e02ff */
[-C--:B------:R-:W-:Y:S01]  /*0250*/  IADD3 R14, P1, R15, R4.reuse, RZ ;  /* 0x000000040f0e7210 */ /* 0x080fe20007f3e0ff */
[----:B------:R-:W4:Y:S01]  /*0260*/  LDG.E.U8 R6, desc[UR20][R10.64] ;  /* 0x000000140a067981 */ /* 0x000f22000c1e1100 */
[----:B------:R-:W-:Y:S01]  /*0270*/  LEA.HI R20, R120, 0x12, RZ, 0x18 ;  /* 0x0000001278147811 */ /* 0x000fe200078fc0ff */
[----:B------:R-:W-:Y:S01]  /*0280*/  IMAD R23, R22, R7, RZ ;  /* 0x0000000716177224 */ /* 0x000fe200078e02ff */
[----:B------:R-:W-:Y:S02]  /*0290*/  IADD3 R12, P0, R13, R4, RZ ;  /* 0x000000040d0c7210 */ /* 0x000fe40007f1e0ff */
[----:B------:R-:W-:-:S02]  /*02a0*/  LEA.HI.X.SX32 R15, R15, R3, 0x1, P1 ;  /* 0x000000030f0f7211 */ /* 0x000fc400008f0eff */
[-C--:B------:R-:W-:Y:S02]  /*02b0*/  IADD3 R18, P1, R19, R4.reuse, RZ ;  /* 0x0000000413127210 */ /* 0x080fe40007f3e0ff */
[----:B------:R-:W-:Y:S01]  /*02c0*/  LEA.HI R22, R120, 0x1e, RZ, 0x18 ;  /* 0x0000001e78167811 */ /* 0x000fe200078fc0ff */
[----:B------:R-:W-:Y:S01]  /*02d0*/  IMAD R21, R20, R7, RZ ;  /* 0x0000000714157224 */ /* 0x000fe200078e02ff */
[----:B------:R-:W-:Y:S01]  /*02e0*/  LEA.HI.X.SX32 R13, R13, R3, 0x1, P0 ;  /* 0x000000030d0d7211 */ /* 0x000fe200000f0eff */
[----:B------:R0:W5:Y:S01]  /*02f0*/  LDG.E.U8 R9, desc[UR20][R14.64] ;  /* 0x000000140e097981 */ /* 0x000162000c1e1100 */
[----:B------:R-:W-:Y:S01]  /*0300*/  IADD3 R16, P0, R17, R4, RZ ;  /* 0x0000000411107210 */ /* 0x000fe20007f1e0ff */
[----:B------:R-:W-:Y:S01]  /*0310*/  IMAD R22, R22, R7, RZ ;  /* 0x0000000716167224 */ /* 0x000fe200078e02ff */
[----:B------:R-:W-:Y:S01]  /*0320*/  LEA.HI.X.SX32 R19, R19, R3, 0x1, P1 ;  /* 0x0000000313137211 */ /* 0x000fe200008f0eff */
[----:B------:R2:W5:Y:S01]  /*0330*/  LDG.E.U8 R8, desc[UR20][R12.64] ;  /* 0x000000140c087981 */ /* 0x000562000c1e1100 */
[----:B------:R-:W-:-:S02]  /*0340*/  LEA.HI R20, R120, 0x1a, RZ, 0x18 ;  /* 0x0000001a78147811 */ /* 0x000fc400078fc0ff */
[----:B------:R-:W-:Y:S01]  /*0350*/  LEA.HI.X.SX32 R17, R17, R3, 0x1, P0 ;  /* 0x0000000311117211 */ /* 0x000fe200000f0eff */
[----:B------:R1:W5:Y:S01]  /*0360*/  LDG.E.U8 R11, desc[UR20][R18.64] ;  /* 0x00000014120b7981 */ /* 0x000362000c1e1100 */
[-C--:B0-----:R-:W-:Y:S01]  /*0370*/  IADD3 R14, P1, R23, R4.reuse, RZ ;  /* 0x00000004170e7210 */ /* 0x081fe20007f3e0ff */
[----:B------:R-:W-:Y:S01]  /*0380*/  IMAD R24, R20, R7, RZ ;  /* 0x0000000714187224 */ /* 0x000fe200078e02ff */
[----:B------:R-:W-:Y:S01]  /*0390*/  LEA.HI R20, R120, 0x22, RZ, 0x18 ;  /* 0x0000002278147811 */ /* 0x000fe200078fc0ff */
[----:B------:R0:W5:Y:S01]  /*03a0*/  LDG.E.U8 R10, desc[UR20][R16.64] ;  /* 0x00000014100a7981 */ /* 0x000162000c1e1100 */
[-C--:B--2---:R-:W-:Y:S02]  /*03b0*/  IADD3 R12, P0, R21, R4.reuse, RZ ;  /* 0x00000004150c7210 */ /* 0x084fe40007f1e0ff */
[----:B------:R-:W-:Y:S02]  /*03c0*/  LEA.HI.X.SX32 R15, R23, R3, 0x1, P1 ;  /* 0x00000003170f7211 */ /* 0x000fe400008f0eff */
[----:B-1----:R-:W-:-:S02]  /*03d0*/  IADD3 R18, P1, R22, R4, RZ ;  /* 0x0000000416127210 */ /* 0x002fc40007f3e0ff */
[----:B------:R-:W-:Y:S01]  /*03e0*/  LEA.HI.X.SX32 R13, R21, R3, 0x1, P0 ;  /* 0x00000003150d7211 */ /* 0x000fe200000f0eff */
[----:B------:R-:W-:Y:S01]  /*03f0*/  IMAD R21, R20, R7, RZ ;  /* 0x0000000714157224 */ /* 0x000fe200078e02ff */
[-C--:B------:R-:W-:Y:S01]  /*0400*/  LEA.HI.X.SX32 R19, R22, R3.reuse, 0x1, P1 ;  /* 0x0000000316137211 */ /* 0x080fe200008f0eff */
[----:B------:R-:W2:Y:S01]  /*0410*/  LDG.E.U8 R33, desc[UR20][R14.64] ;  /* 0x000000140e217981 */ /* 0x000ea2000c1e1100 */
[----:B0-----:R-:W-:Y:S02]  /*0420*/  IADD3 R16, P0, R24, R4, RZ ;  /* 0x0000000418107210 */ /* 0x001fe40007f1e0ff */
[----:B------:R-:W-:Y:S01]  /*0430*/  LEA.HI R22, R120, 0x26, RZ, 0x18 ;  /* 0x0000002678167811 */ /* 0x000fe200078fc0ff */
[----:B------:R0:W2:Y:S01]  /*0440*/  LDG.E.U8 R12, desc[UR20][R12.64] ;  /* 0x000000140c0c7981 */ /* 0x0000a2000c1e1100 */
[----:B------:R-:W-:Y:S02]  /*0450*/  LEA.HI.X.SX32 R17, R24, R3, 0x1, P0 ;  /* 0x0000000318117211 */ /* 0x000fe400000f0eff */
[C---:B------:R-:W-:Y:S01]  /*0460*/  LEA.HI R24, R120.reuse, 0x2a, RZ, 0x18 ;  /* 0x0000002a78187811 */ /* 0x040fe200078fc0ff */
[----:B------:R1:W2:Y:S01]  /*0470*/  LDG.E.U8 R37, desc[UR20][R18.64] ;  /* 0x0000001412257981 */ /* 0x0002a2000c1e1100 */
[----:B------:R-:W-:-:S02]  /*0480*/  LEA.HI R26, R120, 0x2e, RZ, 0x18 ;  /* 0x0000002e781a7811 */ /* 0x000fc400078fc0ff */
[----:B------:R-:W-:Y:S01]  /*0490*/  IADD3 R20, P0, R21, R4, RZ ;  /* 0x0000000415147210 */ /* 0x000fe20007f1e0ff */
[----:B0-----:R-:W-:-:S03]  /*04a0*/  IMAD R13, R22, R7, RZ ;  /* 0x00000007160d7224 */ /* 0x001fc600078e02ff */
[----:B------:R-:W-:Y:S01]  /*04b0*/  LEA.HI.X.SX32 R21, R21, R3, 0x1, P0 ;  /* 0x0000000315157211 */ /* 0x000fe200000f0eff */
[-C--:B------:R-:W-:Y:S01]  /*04c0*/  IMAD R25, R24, R7.reuse, RZ ;  /* 0x0000000718197224 */ /* 0x080fe200078e02ff */
[----:B------:R-:W-:Y:S01]  /*04d0*/  LEA.HI R14, R120, 0x32, RZ, 0x18 ;  /* 0x00000032780e7811 */ /* 0x000fe200078fc0ff */
[-C--:B------:R-:W-:Y:S01]  /*04e0*/  IMAD R15, R26, R7.reuse, RZ ;  /* 0x000000071a0f7224 */ /* 0x080fe200078e02ff */
[CC--:B------:R-:W-:Y:S01]  /*04f0*/  IADD3 R22, P0, R13.reuse, R4.reuse, RZ ;  /* 0x000000040d167210 */ /* 0x0c0fe20007f1e0ff */
[----:B------:R0:W2:Y:S01]  /*0500*/  LDG.E.U8 R35, desc[UR20][R16.64] ;  /* 0x0000001410237981 */ /* 0x0000a2000c1e1100 */
[----:B------:R-:W-:Y:S01]  /*0510*/  LEA.HI R26, R120, 0x36, RZ, 0x18 ;  /* 0x00000036781a7811 */ /* 0x000fe200078fc0ff */
[----:B------:R-:W-:Y:S01]  /*0520*/  IMAD R14, R14, R7, RZ ;  /* 0x000000070e0e7224 */ /* 0x000fe200078e02ff */
[----:B------:R-:W-:Y:S01]  /*0530*/  LEA.HI.X.SX32 R23, R13, R3, 0x1, P0 ;  /* 0x000000030d177211 */ /* 0x000fe200000f0eff */
[----:B-1----:R-:W-:Y:S01]  /*0540*/  IMAD R18, R7, 0x4, R28 ;  /* 0x0000000407127824 */ /* 0x002fe200078e021c */
[-C--:B------:R-:W-:Y:S01]  /*0550*/  IADD3 R24, P0, R15, R4.reuse, RZ ;  /* 0x000000040f187210 */ /* 0x080fe20007f1e0ff */
[----:B------:R-:W-:Y:S01]  /*0560*/  IMAD R13, R26, R7, RZ ;  /* 0x000000071a0d7224 */ /* 0x000fe200078e02ff */
[----:B------:R1:W2:Y:S01]  /*0570*/  LDG.E.U8 R39, desc[UR20][R20.64] ;  /* 0x0000001414277981 */ /* 0x0002a2000c1e1100 */
[----:B0-----:R-:W-:-:S03]  /*0580*/  IADD3 R16, P1, R25, R4, RZ ;  /* 0x0000000419107210 */ /* 0x001fc60007f3e0ff */
[----:B------:R0:W2:Y:S01]  /*0590*/  LDG.E.U8 R41, desc[UR20][R22.64] ;  /* 0x0000001416297981 */ /* 0x0000a2000c1e1100 */
[-C--:B------:R-:W-:Y:S02]  /*05a0*/  LEA.HI.X.SX32 R17, R25, R3.reuse, 0x1, P1 ;  /* 0x0000000319117211 */ /* 0x080fe400008f0eff */
[-C--:B------:R-:W-:Y:S01]  /*05b0*/  LEA.HI.X.SX32 R25, R15, R3.reuse, 0x1, P0 ;  /* 0x000000030f197211 */ /* 0x080fe200000f0eff */
[----:B-1----:R-:W-:Y:S01]  /*05c0*/  IMAD R20, R7, 0x4, R18 ;  /* 0x0000000407147824 */ /* 0x002fe200078e0212 */
[CC--:B------:R-:W-:Y:S01]  /*05d0*/  IADD3 R26, P1, R14.reuse, R4.reuse, RZ ;  /* 0x000000040e1a7210 */ /* 0x0c0fe20007f3e0ff */
[----:B------:R1:W2:Y:S01]  /*05e0*/  LDG.E.U8 R43, desc[UR20][R16.64] ;  /* 0x00000014102b7981 */ /* 0x0002a2000c1e1100 */
[----:B------:R-:W-:Y:S01]  /*05f0*/  IADD3 R28, P0, R13, R4, RZ ;  /* 0x000000040d1c7210 */ /* 0x000fe20007f1e0ff */
[----:B0-----:R-:W-:Y:S01]  /*0600*/  IMAD R22, R7, 0x4, R20 ;  /* 0x0000000407167824 */ /* 0x001fe200078e0214 */
[-C--:B------:R-:W-:Y:S01]  /*0610*/  LEA.HI.X.SX32 R27, R14, R3.reuse, 0x1, P1 ;  /* 0x000000030e1b7211 */ /* 0x080fe200008f0eff */
[----:B------:R0:W2:Y:S01]  /*0620*/  LDG.E.U8 R44, desc[UR20][R24.64] ;  /* 0x00000014182c7981 */ /* 0x0000a2000c1e1100 */
[----:B------:R-:W-:-:S02]  /*0630*/  LEA.HI.X.SX32 R29, R13, R3, 0x1, P0 ;  /* 0x000000030d1d7211 */ /* 0x000fc400000f0eff */
[CC--:B------:R-:W-:Y:S01]  /*0640*/  IADD3 R14, P0, R18.reuse, R4.reuse, RZ ;  /* 0x00000004120e7210 */ /* 0x0c0fe20007f1e0ff */
[C---:B------:R-:W-:Y:S01]  /*0650*/  IMAD R30, R7.reuse, 0x4, R22 ;  /* 0x00000004071e7824 */ /* 0x040fe200078e0216 */
[----:B------:R0:W2:Y:S02]  /*0660*/  LDG.E.U8 R45, desc[UR20][R26.64] ;  /* 0x000000141a2d7981 */ /* 0x0000a4000c1e1100 */
[-C--:B------:R-:W-:Y:S02]  /*0670*/  LEA.HI.X.SX32 R15, R18, R3.reuse, 0x1, P0 ;  /* 0x00000003120f7211 */ /* 0x080fe400000f0eff */
[-C--:B-1----:R-:W-:Y:S01]  /*0680*/  IADD3 R16, P0, R20, R4.reuse, RZ ;  /* 0x0000000414107210 */ /* 0x082fe20007f1e0ff */
[----:B0-----:R-:W-:Y:S01]  /*0690*/  IMAD R24, R7, 0x4, R30 ;  /* 0x0000000407187824 */ /* 0x001fe200078e021e */
[----:B------:R-:W-:Y:S01]  /*06a0*/  IADD3 R18, P1, R22, R4, RZ ;  /* 0x0000000416127210 */ /* 0x000fe20007f3e0ff */
[----:B------:R0:W2:Y:S01]  /*06b0*/  LDG.E.U8 R46, desc[UR20][R28.64] ;  /* 0x000000141c2e7981 */ /* 0x0000a2000c1e1100 */
[----:B------:R-:W-:-:S02]  /*06c0*/  LEA.HI.X.SX32 R17, R20, R3, 0x1, P0 ;  /* 0x0000000314117211 */ /* 0x000fc400000f0eff */
[-C--:B------:R-:W-:Y:S01]  /*06d0*/  IADD3 R20, P0, R30, R4.reuse, RZ ;  /* 0x000000041e147210 */ /* 0x080fe20007f1e0ff */
[C---:B------:R-:W-:Y:S01]  /*06e0*/  IMAD R26, R7.reuse, 0x4, R24 ;  /* 0x00000004071a7824 */ /* 0x040fe200078e0218 */
[-C--:B------:R-:W-:Y:S01]  /*06f0*/  LEA.HI.X.SX32 R19, R22, R3.reuse, 0x1, P1 ;  /* 0x0000000316137211 */ /* 0x080fe200008f0eff */
[----:B------:R1:W2:Y:S01]  /*0700*/  LDG.E.U8 R31, desc[UR20][R14.64] ;  /* 0x000000140e1f7981 */ /* 0x0002a2000c1e1100 */
[-C--:B------:R-:W-:Y:S02]  /*0710*/  LEA.HI.X.SX32 R21, R30, R3.reuse, 0x1, P0 ;  /* 0x000000031e157211 */ /* 0x080fe400000f0eff */
[CC--:B------:R-:W-:Y:S01]  /*0720*/  IADD3 R22, P0, R24.reuse, R4.reuse, RZ ;  /* 0x0000000418167210 */ /* 0x0c0fe20007f1e0ff */
[C---:B0-----:R-:W-:Y:S01]  /*0730*/  IMAD R28, R7.reuse, 0x4, R26 ;  /* 0x00000004071c7824 */ /* 0x041fe200078e021a */
[----:B------:R0:W2:Y:S02]  /*0740*/  LDG.E.U8 R27, desc[UR20][R16.64] ;  /* 0x00000014101b7981 */ /* 0x0000a4000c1e1100 */
[----:B------:R-:W-:Y:S01]  /*0750*/  LEA.HI.X.SX32 R23, R24, R3, 0x1, P0 ;  /* 0x0000000318177211 */ /* 0x000fe200000f0eff */
[----:B------:R-:W-:Y:S01]  /*0760*/  IMAD R30, R7, 0x4, R28 ;  /* 0x00000004071e7824 */ /* 0x000fe200078e021c */
[----:B------:R0:W2:Y:S01]  /*0770*/  LDG.E.U8 R29, desc[UR20][R18.64] ;  /* 0x00000014121d7981 */ /* 0x0000a2000c1e1100 */
[----:B-1----:R-:W-:-:S02]  /*0780*/  IADD3 R14, P0, R26, R4, RZ ;  /* 0x000000041a0e7210 */ /* 0x002fc40007f1e0ff */
[-C--:B------:R-:W-:Y:S01]  /*0790*/  IADD3 R24, P1, R28, R4.reuse, RZ ;  /* 0x000000041c187210 */ /* 0x080fe20007f3e0ff */
[----:B------:R1:W2:Y:S01]  /*07a0*/  LDG.E.U8 R32, desc[UR20][R20.64] ;  /* 0x0000001414207981 */ /* 0x0002a2000c1e1100 */
[-C--:B------:R-:W-:Y:S01]  /*07b0*/  LEA.HI.X.SX32 R15, R26, R3.reuse, 0x1, P0 ;  /* 0x000000031a0f7211 */ /* 0x080fe200000f0eff */
[C---:B------:R-:W-:Y:S01]  /*07c0*/  IMAD R26, R7.reuse, 0x4, R30 ;  /* 0x00000004071a7824 */ /* 0x040fe200078e021e */
[-C--:B0-----:R-:W-:Y:S01]  /*07d0*/  IADD3 R16, P0, R30, R4.reuse, RZ ;  /* 0x000000041e107210 */ /* 0x081fe20007f1e0ff */
[----:B------:R0:W2:Y:S01]  /*07e0*/  LDG.E.U8 R34, desc[UR20][R22.64] ;  /* 0x0000001416227981 */ /* 0x0000a2000c1e1100 */
[-C--:B------:R-:W-:Y:S01]  /*07f0*/  LEA.HI.X.SX32 R25, R28, R3.reuse, 0x1, P1 ;  /* 0x000000031c197211 */ /* 0x080fe200008f0eff */
[C---:B------:R-:W-:Y:S01]  /*0800*/  IMAD R28, R7.reuse, 0x4, R26 ;  /* 0x00000004071c7824 */ /* 0x040fe200078e021a */
[----:B------:R-:W-:Y:S01]  /*0810*/  LEA.HI.X.SX32 R17, R30, R3, 0x1, P0 ;  /* 0x000000031e117211 */ /* 0x000fe200000f0eff */
[----:B------:R-:W2:Y:S01]  /*0820*/  LDG.E.U8 R36, desc[UR20][R14.64] ;  /* 0x000000140e247981 */ /* 0x000ea2000c1e1100 */
[----:B------:R-:W-:Y:S01]  /*0830*/  IADD3 R18, P0, R26, R4, RZ ;  /* 0x000000041a127210 */ /* 0x000fe20007f1e0ff */
[----:B------:R-:W-:-:S02]  /*0840*/  IMAD R30, R7, 0x4, R28 ;  /* 0x00000004071e7824 */ /* 0x000fc400078e021c */
[----:B------:R0:W2:Y:S01]  /*0850*/  LDG.E.U8 R38, desc[UR20][R24.64] ;  /* 0x0000001418267981 */ /* 0x0000a2000c1e1100 */
[-C--:B------:R-:W-:Y:S02]  /*0860*/  LEA.HI.X.SX32 R19, R26, R3.reuse, 0x1, P0 ;  /* 0x000000031a137211 */ /* 0x080fe400000f0eff */
[-C--:B-1----:R-:W-:Y:S01]  /*0870*/  IADD3 R20, P0, R28, R4.reuse, RZ ;  /* 0x000000041c147210 */ /* 0x082fe20007f1e0ff */
[----:B------:R1:W2:Y:S01]  /*0880*/  LDG.E.U8 R40, desc[UR20][R16.64] ;  /* 0x0000001410287981 */ /* 0x0002a2000c1e1100 */
[----:B------:R-:W-:Y:S02]  /*0890*/  LEA.HI R26, R120, 0x3e, RZ, 0x18 ;  /* 0x0000003e781a7811 */ /* 0x000fe400078fc0ff */
[----:B------:R-:W-:Y:S01]  /*08a0*/  LEA.HI.X.SX32 R21, R28, R3, 0x1, P0 ;  /* 0x000000031c157211 */ /* 0x000fe200000f0eff */
[C---:B------:R-:W-:Y:S01]  /*08b0*/  IMAD R28, R7.reuse, 0x4, R30 ;  /* 0x00000004071c7824 */ /* 0x040fe200078e021e */
[----:B0-----:R-:W-:Y:S01]  /*08c0*/  LEA.HI R22, R120, 0x3a, RZ, 0x18 ;  /* 0x0000003a78167811 */ /* 0x001fe200078fc0ff */
[-C--:B------:R-:W-:Y:S01]  /*08d0*/  IMAD R25, R26, R7.reuse, RZ ;  /* 0x000000071a197224 */ /* 0x080fe200078e02ff */
[-C--:B------:R-:W-:Y:S01]  /*08e0*/  IADD3 R14, P0, R30, R4.reuse, RZ ;  /* 0x000000041e0e7210 */ /* 0x080fe20007f1e0ff */
[C---:B------:R-:W-:Y:S01]  /*08f0*/  IMAD R26, R7.reuse, 0x4, R28 ;  /* 0x00000004071a7824 */ /* 0x040fe200078e021c */
[----:B------:R0:W2:Y:S01]  /*0900*/  LDG.E.U8 R42, desc[UR20][R18.64] ;  /* 0x00000014122a7981 */ /* 0x0000a2000c1e1100 */
[----:B------:R-:W-:Y:S01]  /*0910*/  IMAD R13, R22, R7, RZ ;  /* 0x00000007160d7224 */ /* 0x000fe200078e02ff */
[----:B------:R-:W-:Y:S01]  /*0920*/  LEA.HI.X.SX32 R15, R30, R3, 0x1, P0 ;  /* 0x000000031e0f7211 */ /* 0x000fe200000f0eff */
[----:B------:R-:W-:Y:S01]  /*0930*/  IMAD R7, R7, 0x4, R26 ;  /* 0x0000000407077824 */ /* 0x000fe200078e021a */
[-C--:B-1----:R-:W-:Y:S01]  /*0940*/  IADD3 R16, P0, R28, R4.reuse, RZ ;  /* 0x000000041c107210 */ /* 0x082fe20007f1e0ff */
[----:B------:R1:W2:Y:S01]  /*0950*/  LDG.E.U8 R30, desc[UR20][R20.64] ;  /* 0x00000014141e7981 */ /* 0x0002a2000c1e1100 */
[----:B------:R-:W-:-:S02]  /*0960*/  IADD3 R22, P2, R13, R4, RZ ;  /* 0x000000040d167210 */ /* 0x000fc40007f5e0ff */
[-C--:B------:R-:W-:Y:S01]  /*0970*/  LEA.HI.X.SX32 R17, R28, R3.reuse, 0x1, P0 ;  /* 0x000000031c117211 */ /* 0x080fe200000f0eff */
[----:B------:R-:W2:Y:S01]  /*0980*/  LDG.E.U8 R14, desc[UR20][R14.64] ;  /* 0x000000140e0e7981 */ /* 0x000ea2000c1e1100 */
[-C--:B------:R-:W-:Y:S02]  /*0990*/  IADD3 R24, P3, R25, R4.reuse, RZ ;  /* 0x0000000419187210 */ /* 0x080fe40007f7e0ff */
[CC--:B0-----:R-:W-:Y:S01]  /*09a0*/  IADD3 R18, P1, R26.reuse, R4.reuse, RZ ;  /* 0x000000041a127210 */ /* 0x0c1fe20007f3e0ff */
[----:B------:R-:W2:Y:S01]  /*09b0*/  LDG.E.U8 R16, desc[UR20][R16.64] ;  /* 0x0000001410107981 */ /* 0x000ea2000c1e1100 */
[----:B-1----:R-:W-:Y:S02]  /*09c0*/  IADD3 R20, P0, R7, R4, RZ ;  /* 0x0000000407147210 */ /* 0x002fe40007f1e0ff */
[-C--:B------:R-:W-:Y:S02]  /*09d0*/  LEA.HI.X.SX32 R23, R13, R3.reuse, 0x1, P2 ;  /* 0x000000030d177211 */ /* 0x080fe400010f0eff */
[----:B------:R-:W-:-:S02]  /*09e0*/  LEA.HI.X.SX32 R19, R26, R3, 0x1, P1 ;  /* 0x000000031a137211 */ /* 0x000fc400008f0eff */
[-C--:B------:R-:W-:Y:S01]  /*09f0*/  LEA.HI.X.SX32 R25, R25, R3.reuse, 0x1, P3 ;  /* 0x0000000319197211 */ /* 0x080fe200018f0eff */
[----:B------:R-:W2:Y:S01]  /*0a00*/  LDG.E.U8 R22, desc[UR20][R22.64] ;  /* 0x0000001416167981 */ /* 0x000ea2000c1e1100 */
[----:B------:R-:W-:-:S03]  /*0a10*/  LEA.HI.X.SX32 R21, R7, R3, 0x1, P0 ;  /* 0x0000000307157211 */ /* 0x000fc600000f0eff */
[----:B------:R-:W2:Y:S04]  /*0a20*/  LDG.E.U8 R18, desc[UR20][R18.64] ;  /* 0x0000001412127981 */ /* 0x000ea8000c1e1100 */
[----:B------:R-:W2:Y:S04]  /*0a30*/  LDG.E.U8 R20, desc[UR20][R20.64] ;  /* 0x0000001414147981 */ /* 0x000ea8000c1e1100 */
[----:B------:R-:W2:Y:S01]  /*0a40*/  LDG.E.U8 R24, desc[UR20][R24.64] ;  /* 0x0000001418187981 */ /* 0x000ea2000c1e1100 */
[----:B------:R-:W-:Y:S01]  /*0a50*/  IMAD.SHL.U32 R3, R120, 0x8, RZ ;  /* 0x0000000878037824 */ /* 0x000fe200078e00ff */
[----:B------:R-:W-:-:S04]  /*0a60*/  UMOV UR4, 0x400 ;  /* 0x0000040000047882 */ /* 0x000fc80000000000 */
[----:B------:R-:W-:Y:S01]  /*0a70*/  LOP3.LUT R3, R3, 0x30, RZ, 0xc0, !PT ;  /* 0x0000003003037812 */ /* 0x000fe200078ec0ff */
[----:B------:R-:W-:-:S04]  /*0a80*/  ULEA UR15, UR15, UR4, 0x18 ;  /* 0x000000040f0f7291 */ /* 0x000fc8000f8ec03f */
[----:B------:R-:W-:Y:S01]  /*0a90*/  IMAD R3, R0, 0x40, R3 ;  /* 0x0000004000037824 */ /* 0x000fe200078e0203 */
[----:B------:R-:W-:-:S04]  /*0aa0*/  ISETP.GE.AND P0, PT, R121, 0x1, PT ;  /* 0x000000017900780c */ /* 0x000fc80003f06270 */
[----:B------:R-:W-:-:S04]  /*0ab0*/  LOP3.LUT R2, R3, R2, RZ, 0xfc, !PT ;  /* 0x0000000203027212 */ /* 0x000fc800078efcff */
[C---:B------:R-:W-:Y:S02]  /*0ac0*/  LOP3.LUT R0, R2.reuse, 0x10, RZ, 0x3c, !PT ;  /* 0x0000001002007812 */ /* 0x040fe400078e3cff */
[----:B------:R-:W-:Y:S01]  /*0ad0*/  LOP3.LUT R7, R2, 0x30, RZ, 0x3c, !PT ;  /* 0x0000003002077812 */ /* 0x000fe200078e3cff */
[----:B------:R-:W-:Y:S01]  /*0ae0*/  IMAD.MOV.U32 R3, RZ, RZ, -0x800000 ;  /* 0xff800000ff037424 */ /* 0x000fe200078e00ff */
[----:B------:R-:W-:Y:S02]  /*0af0*/  CS2R R88, SRZ ;  /* 0x0000000000587805 */ /* 0x000fe4000001ff00 */
[----:B------:R-:W-:Y:S02]  /*0b00*/  CS2R R90, SRZ ;  /* 0x00000000005a7805 */ /* 0x000fe4000001ff00 */
[----:B------:R-:W-:Y:S02]  /*0b10*/  CS2R R92, SRZ ;  /* 0x00000000005c7805 */ /* 0x000fe4000001ff00 */
[----:B------:R-:W-:-:S02]  /*0b20*/  CS2R R94, SRZ ;  /* 0x00000000005e7805 */ /* 0x000fc4000001ff00 */
[----:B------:R-:W-:Y:S02]  /*0b30*/  CS2R R96, SRZ ;  /* 0x0000000000607805 */ /* 0x000fe4000001ff00 */
[----:B------:R-:W-:Y:S02]  /*0b40*/  CS2R R98, SRZ ;  /* 0x0000000000627805 */ /* 0x000fe4000001ff00 */
        /* <DEDUP_REMOVED lines=9> */
[----:B------:R-:W-:Y:S01]  /*0be0*/  CS2R R118, SRZ ;  /* 0x0000000000767805 */ /* 0x000fe2000001ff00 */
[----:B---3--:R0:W-:Y:S02]  /*0bf0*/  STS.U8 [R2+UR15], R5 ;  /* 0x0000000502007988 */ /* 0x0081e4000800000f */
[----:B0-----:R-:W-:-:S02]  /*0c00*/  LOP3.LUT R5, R2, 0x20, RZ, 0x3c, !PT ;  /* 0x0000002002057812 */ /* 0x001fc400078e3cff */
[----:B----4-:R0:W-:Y:S04]  /*0c10*/  STS.U8 [R2+UR15+0x4], R6 ;  /* 0x0000040602007988 */ /* 0x0101e8000800000f */
[----:B-----5:R-:W-:Y:S04]  /*0c20*/  STS.U8 [R2+UR15+0x6], R9 ;  /* 0x0000060902007988 */ /* 0x020fe8000800000f */
[----:B------:R1:W-:Y:S04]  /*0c30*/  STS.U8 [R2+UR15+0x2], R8 ;  /* 0x0000020802007988 */ /* 0x0003e8000800000f */
[----:B------:R-:W-:Y:S04]  /*0c40*/  STS.U8 [R2+UR15+0xe], R11 ;  /* 0x00000e0b02007988 */ /* 0x000fe8000800000f */
[----:B------:R-:W-:Y:S01]  /*0c50*/  STS.U8 [R2+UR15+0xa], R10 ;  /* 0x00000a0a02007988 */ /* 0x000fe2000800000f */
[----:B0-----:R-:W-:-:S02]  /*0c60*/  IMAD.MOV.U32 R6, RZ, RZ, 0x3f800000 ;  /* 0x3f800000ff067424 */ /* 0x001fc400078e00ff */
[----:B-1----:R-:W-:Y:S01]  /*0c70*/  IMAD.MOV.U32 R8, RZ, RZ, -0x800000 ;  /* 0xff800000ff087424 */ /* 0x002fe200078e00ff */
[----:B--2---:R-:W-:Y:S04]  /*0c80*/  STS.U8 [R2+UR15+0x8], R31 ;  /* 0x0000081f02007988 */ /* 0x004fe8000800000f */
[----:B------:R-:W-:Y:S04]  /*0c90*/  STS.U8 [R2+UR15+0xc], R27 ;  /* 0x00000c1b02007988 */ /* 0x000fe8000800000f */
[----:B------:R-:W-:Y:S04]  /*0ca0*/  STS.U8 [R0+UR15], R29 ;  /* 0x0000001d00007988 */ /* 0x000fe8000800000f */
[----:B------:R-:W-:Y:S04]  /*0cb0*/  STS.U8 [R0+UR15+0x4], R32 ;  /* 0x0000042000007988 */ /* 0x000fe8000800000f */
[----:B------:R-:W-:Y:S04]  /*0cc0*/  STS.U8 [R0+UR15+0x8], R34 ;  /* 0x0000082200007988 */ /* 0x000fe8000800000f */
[----:B------:R-:W-:Y:S04]  /*0cd0*/  STS.U8 [R0+UR15+0xc], R36 ;  /* 0x00000c2400007988 */ /* 0x000fe8000800000f */
[----:B------:R-:W-:Y:S04]  /*0ce0*/  STS.U8 [R0+UR15+0x2], R12 ;  /* 0x0000020c00007988 */ /* 0x000fe8000800000f */
[----:B------:R-:W-:Y:S04]  /*0cf0*/  STS.U8 [R0+UR15+0x6], R33 ;  /* 0x0000062100007988 */ /* 0x000fe8000800000f */
[----:B------:R-:W-:Y:S04]  /*0d00*/  STS.U8 [R0+UR15+0xa], R35 ;  /* 0x00000a2300007988 */ /* 0x000fe8000800000f */
        /* <DEDUP_REMOVED lines=8> */
[----:B------:R0:W-:Y:S04]  /*0d90*/  STS.U8 [R5+UR15+0xe], R44 ;  /* 0x00000e2c05007988 */ /* 0x0001e8000800000f */
[----:B------:R1:W-:Y:S04]  /*0da0*/  STS.U8 [R7+UR15], R14 ;  /* 0x0000000e07007988 */ /* 0x0003e8000800000f */
[----:B------:R1:W-:Y:S04]  /*0db0*/  STS.U8 [R7+UR15+0x4], R16 ;  /* 0x0000041007007988 */ /* 0x0003e8000800000f */
[----:B------:R1:W-:Y:S01]  /*0dc0*/  STS.U8 [R7+UR15+0x8], R18 ;  /* 0x0000081207007988 */ /* 0x0003e2000800000f */
[----:B0-----:R-:W-:-:S03]  /*0dd0*/  IMAD.MOV.U32 R5, RZ, RZ, 0x3f800000 ;  /* 0x3f800000ff057424 */ /* 0x001fc600078e00ff */
[----:B------:R1:W-:Y:S04]  /*0de0*/  STS.U8 [R7+UR15+0xc], R20 ;  /* 0x00000c1407007988 */ /* 0x0003e8000800000f */
[----:B------:R1:W-:Y:S04]  /*0df0*/  STS.U8 [R7+UR15+0x2], R45 ;  /* 0x0000022d07007988 */ /* 0x0003e8000800000f */
[----:B------:R1:W-:Y:S04]  /*0e00*/  STS.U8 [R7+UR15+0x6], R46 ;  /* 0x0000062e07007988 */ /* 0x0003e8000800000f */
[----:B------:R1:W-:Y:S04]  /*0e10*/  STS.U8 [R7+UR15+0xa], R22 ;  /* 0x00000a1607007988 */ /* 0x0003e8000800000f */
[----:B------:R1:W-:Y:S01]  /*0e20*/  STS.U8 [R7+UR15+0xe], R24 ;  /* 0x00000e1807007988 */ /* 0x0003e2000800000f */
[----:B------:R-:W-:Y:S05]  /*0e30*/  @!P0 BRA `(.L_x_0) ;  /* 0x00000040006c8947 */ /* 0x000fea0003800000 */
[----:B------:R-:W0:Y:S01]  /*0e40*/  LDC.64 R10, c[0x0][0x250] ;  /* 0x00009400ff0a7b82 */ /* 0x000e220000000a00 */
[C---:B------:R-:W-:Y:S01]  /*0e50*/  LOP3.LUT R2, R120.reuse, 0x1, RZ, 0xc0, !PT ;  /* 0x0000000178027812 */ /* 0x040fe200078ec0ff */
[----:B------:R-:W-:Y:S01]  /*0e60*/  ULDC UR4, c[0x0][0x258] ;  /* 0x0000960000047ab9 */ /* 0x000fe20000000800 */
[C---:B------:R-:W-:Y:S01]  /*0e70*/  LOP3.LUT R3, R120.reuse, 0x1c, RZ, 0xc0, !PT ;  /* 0x0000001c78037812 */ /* 0x040fe200078ec0ff */
[----:B------:R-:W-:Y:S01]  /*0e80*/  ULDC.64 UR12, c[0x0][0x260] ;  /* 0x00009800000c7ab9 */ /* 0x000fe20000000a00 */
[----:B------:R-:W-:Y:S01]  /*0e90*/  LOP3.LUT R0, R120, 0x3f, RZ, 0xc0, !PT ;  /* 0x0000003f78007812 */ /* 0x000fe200078ec0ff */
[----:B------:R-:W-:Y:S01]  /*0ea0*/  UIMAD UR12, UR14, UR12, URZ ;  /* 0x0000000c0e0c72a4 */ /* 0x000fe2000f8e023f */
[--C-:B------:R-:W-:Y:S01]  /*0eb0*/  SHF.R.U32.HI R4, RZ, 0x1, R120.reuse ;  /* 0x00000001ff047819 */ /* 0x100fe20000011678 */
[----:B------:R-:W-:Y:S01]  /*0ec0*/  IMAD R5, R2, 0x2, R3 ;  /* 0x0000000202057824 */ /* 0x000fe200078e0203 */
[--C-:B------:R-:W-:Y:S01]  /*0ed0*/  SHF.R.U32.HI R6, RZ, 0x7, R120.reuse ;  /* 0x00000007ff067819 */ /* 0x100fe20000011678 */
[----:B------:R-:W-:Y:S01]  /*0ee0*/  IMAD R3, R0, UR4, RZ ;  /* 0x0000000400037c24 */ /* 0x000fe2000f8e02ff */
[----:B------:R-:W-:Y:S01]  /*0ef0*/  ULDC.64 UR4, c[0x0][0x218] ;  /* 0x0000860000047ab9 */ /* 0x000fe20000000a00 */
[----:B------:R-:W-:Y:S01]  /*0f00*/  SHF.R.U32.HI R0, RZ, 0x5, R120 ;  /* 0x00000005ff007819 */ /* 0x000fe20000011678 */
[----:B------:R-:W2:Y:S01]  /*0f10*/  LDC R21, c[0x0][0x268] ;  /* 0x00009a00ff157b82 */ /* 0x000ea20000000800 */
[----:B------:R-:W-:Y:S01]  /*0f20*/  SGXT.U32 R4, R4, 0x1 ;  /* 0x000000010404781a */ /* 0x000fe20000000000 */
[----:B------:R-:W-:Y:S01]  /*0f30*/  UIADD3 UR6, UR15, 0x4000, URZ ;  /* 0x000040000f067890 */ /* 0x000fe2000fffe03f */
[----:B-1----:R-:W-:-:S02]  /*0f40*/  SHF.R.S32.HI R7, RZ, 0x1f, R3 ;  /* 0x0000001fff077819 */ /* 0x002fc40000011403 */
[----:B------:R-:W-:Y:S02]  /*0f50*/  CS2R R88, SRZ ;  /* 0x0000000000587805 */ /* 0x000fe4000001ff00 */
[----:B------:R-:W-:Y:S01]  /*0f60*/  R2UR UR24, R0 ;  /* 0x00000000001872ca */ /* 0x000fe200000e0000 */
[----:B------:R-:W-:Y:S01]  /*0f70*/  USHF.R.U32.HI UR6, URZ, 0x4, UR6 ;  /* 0x000000043f067899 */ /* 0x000fe20008011606 */
[----:B------:R-:W-:Y:S02]  /*0f80*/  LOP3.LUT R0, R120, 0x7f, RZ, 0xc0, !PT ;  /* 0x0000007f78007812 */ /* 0x000fe400078ec0ff */
[----:B------:R-:W-:Y:S02]  /*0f90*/  CS2R R90, SRZ ;  /* 0x00000000005a7805 */ /* 0x000fe4000001ff00 */
[----:B------:R-:W-:Y:S01]  /*0fa0*/  LOP3.LUT R4, R5, R4, RZ, 0xfc, !PT ;  /* 0x0000000405047212 */ /* 0x000fe200078efcff */
[----:B------:R-:W-:Y:S01]  /*0fb0*/  USGXT.U32 UR6, UR6, 0xe ;  /* 0x0000000e0606789a */ /* 0x000fe20008000000 */
[----:B0-----:R-:W-:Y:S01]  /*0fc0*/  IMAD R10, R10, UR14, RZ ;  /* 0x0000000e0a0a7c24 */ /* 0x001fe2000f8e02ff */
[----:B------:R-:W-:Y:S01]  /*0fd0*/  LEA.HI R8, R120, 0x8, RZ, 0x1a ;  /* 0x0000000878087811 */ /* 0x000fe200078fd0ff */
[----:B------:R-:W-:Y:S01]  /*0fe0*/  IMAD R5, R0, UR13, RZ ;  /* 0x0000000d00057c24 */ /* 0x000fe2000f8e02ff */
[----:B------:R-:W-:Y:S01]  /*0ff0*/  SGXT.U32 R0, R6, 0x2 ;  /* 0x000000020600781a */ /* 0x000fe20000000000 */
[----:B------:R-:W-:Y:S01]  /*1000*/  UIADD3 UR18, UP0, UR6, 0x2, URZ ;  /* 0x0000000206127890 */ /* 0x000fe2000ff1e03f */
[--C-:B------:R-:W-:Y:S01]  /*1010*/  IADD3 R17, P0, P1, R3, UR4, R10.reuse ;  /* 0x0000000403117c10 */ /* 0x100fe2000f91e00a */
[----:B------:R-:W-:Y:S01]  /*1020*/  IMAD R8, R8, R11, RZ ;  /* 0x0000000b08087224 */ /* 0x000fe200078e02ff */
[----:B------:R-:W0:Y:S01]  /*1030*/  LDC.64 R2, c[0x0][0x220] ;  /* 0x00008800ff027b82 */ /* 0x000e220000000a00 */
[----:B------:R-:W-:Y:S01]  /*1040*/  SHF.R.S32.HI R10, RZ, 0x1f, R10 ;  /* 0x0000001fff0a7819 */ /* 0x000fe2000001140a */
[----:B------:R-:W-:Y:S01]  /*1050*/  USHF.R.S32.HI UR4, URZ, 0x1f, UR12 ;  /* 0x0000001f3f047899 */ /* 0x000fe2000801140c */
[----:B------:R-:W-:-:S02]  /*1060*/  LEA.HI R12, R120, 0x28, RZ, 0x1a ;  /* 0x00000028780c7811 */ /* 0x000fc400078fd0ff */
[----:B------:R-:W-:Y:S02]  /*1070*/  CS2R R92, SRZ ;  /* 0x00000000005c7805 */ /* 0x000fe4000001ff00 */
[----:B------:R-:W-:Y:S01]  /*1080*/  IADD3.X R19, R7, UR5, R10, P0, P1 ;  /* 0x0000000507137c10 */ /* 0x000fe200087e240a */
[----:B------:R-:W-:Y:S01]  /*1090*/  UMOV UR5, URZ ;  /* 0x0000003f00057c82 */ /* 0x000fe20008000000 */
[----:B------:R-:W-:Y:S01]  /*10a0*/  SHF.R.U32.HI R7, RZ, 0x6, R120 ;  /* 0x00000006ff077819 */ /* 0x000fe20000011678 */
[----:B------:R-:W-:Y:S01]  /*10b0*/  IMAD R12, R12, R11, RZ ;  /* 0x0000000b0c0c7224 */ /* 0x000fe200078e02ff */
[----:B------:R-:W-:Y:S01]  /*10c0*/  LEA.HI R10, R120, 0x18, RZ, 0x1a ;  /* 0x00000018780a7811 */ /* 0x000fe200078fd0ff */
[----:B------:R-:W-:Y:S01]  /*10d0*/  UIADD3.X UR19, UR5, 0x40000040, URZ, UP0, !UPT ;  /* 0x4000004005137890 */ /* 0x000fe200087fe43f */
[----:B------:R-:W-:Y:S01]  /*10e0*/  SGXT.U32 R6, R7, 0x3 ;  /* 0x000000030706781a */ /* 0x000fe20000000000 */
[----:B--2---:R-:W-:Y:S01]  /*10f0*/  IMAD R7, R0, R21, RZ ;  /* 0x0000001500077224 */ /* 0x004fe200078e02ff */
[----:B------:R-:W-:Y:S01]  /*1100*/  LEA.HI R14, R120, 0x38, RZ, 0x1a ;  /* 0x00000038780e7811 */ /* 0x000fe200078fd0ff */
[-C--:B------:R-:W-:Y:S01]  /*1110*/  IMAD R10, R10, R11.reuse, RZ ;  /* 0x0000000b0a0a7224 */ /* 0x080fe200078e02ff */
[----:B------:R-:W-:Y:S01]  /*1120*/  SHF.R.S32.HI R24, RZ, 0x1f, R5 ;  /* 0x0000001fff187819 */ /* 0x000fe20000011405 */
[----:B------:R-:W-:Y:S01]  /*1130*/  IMAD R6, R6, R11, RZ ;  /* 0x0000000b06067224 */ /* 0x000fe200078e02ff */
[----:B------:R-:W-:Y:S01]  /*1140*/  IADD3 R9, P6, R8, R17, RZ ;  /* 0x0000001108097210 */ /* 0x000fe20007fde0ff */
[----:B------:R-:W-:Y:S01]  /*1150*/  IMAD R14, R14, R11, RZ ;  /* 0x0000000b0e0e7224 */ /* 0x000fe200078e02ff */
[C---:B------:R-:W-:Y:S01]  /*1160*/  LEA.HI R16, R120.reuse, 0x48, RZ, 0x1a ;  /* 0x0000004878107811 */ /* 0x040fe200078fd0ff */
[----:B------:R-:W-:Y:S01]  /*1170*/  IMAD R0, R11, 0x10, R6 ;  /* 0x000000100b007824 */ /* 0x000fe200078e0206 */
[----:B------:R-:W-:-:S02]  /*1180*/  LEA.HI R18, R120, 0x58, RZ, 0x1a ;  /* 0x0000005878127811 */ /* 0x000fc400078fd0ff */
[----:B------:R-:W-:Y:S02]  /*1190*/  CS2R R94, SRZ ;  /* 0x00000000005e7805 */ /* 0x000fe4000001ff00 */
[----:B------:R-:W-:Y:S01]  /*11a0*/  LEA.HI R20, R120, 0x68, RZ, 0x1a ;  /* 0x0000006878147811 */ /* 0x000fe200078fd0ff */
[-C--:B------:R-:W-:Y:S01]  /*11b0*/  IMAD R16, R16, R11.reuse, RZ ;  /* 0x0000000b10107224 */ /* 0x080fe200078e02ff */
[----:B0-----:R-:W-:Y:S01]  /*11c0*/  IADD3 R15, P0, P1, R5, UR12, R2 ;  /* 0x0000000c050f7c10 */ /* 0x001fe2000f91e002 */
[----:B------:R-:W-:Y:S01]  /*11d0*/  IMAD R18, R18, R11, RZ ;  /* 0x0000000b12127224 */ /* 0x000fe200078e02ff */
[----:B------:R-:W-:Y:S01]  /*11e0*/  IADD3 R2, P5, R6, R17, RZ ;  /* 0x0000001106027210 */ /* 0x000fe20007fbe0ff */
[----:B------:R-:W-:Y:S01]  /*11f0*/  IMAD R20, R20, R11, RZ ;  /* 0x0000000b14147224 */ /* 0x000fe200078e02ff */
[----:B------:R-:W-:Y:S02]  /*1200*/  IADD3 R5, P2, R10, R17, RZ ;  /* 0x000000110a057210 */ /* 0x000fe40007f5e0ff */
[----:B------:R-:W-:-:S02]  /*1210*/  CS2R R96, SRZ ;  /* 0x0000000000607805 */ /* 0x000fc4000001ff00 */
[----:B------:R-:W-:Y:S01]  /*1220*/  LEA.HI R22, R120, 0x78, RZ, 0x1a ;  /* 0x0000007878167811 */ /* 0x000fe200078fd0ff */
[----:B------:R0:W-:Y:S01]  /*1230*/  STL [R1+0x28], R2 ;  /* 0x0000280201007387 */ /* 0x0001e20000100800 */
[----:B------:R-:W-:Y:S02]  /*1240*/  CS2R R98, SRZ ;  /* 0x0000000000627805 */ /* 0x000fe4000001ff00 */
[----:B------:R-:W-:Y:S02]  /*1250*/  CS2R R100, SRZ ;  /* 0x0000000000647805 */ /* 0x000fe4000001ff00 */
[----:B------:R-:W-:Y:S01]  /*1260*/  CS2R R102, SRZ ;  /* 0x0000000000667805 */ /* 0x000fe2000001ff00 */
[----:B------:R1:W-:Y:S01]  /*1270*/  STL [R1+0x30], R9 ;  /* 0x0000300901007387 */ /* 0x0003e20000100800 */
[----:B------:R-:W-:Y:S01]  /*1280*/  IMAD R22, R22, R11, RZ ;  /* 0x0000000b16167224 */ /* 0x000fe200078e02ff */
[----:B------:R-:W-:Y:S02]  /*1290*/  CS2R R104, SRZ ;  /* 0x0000000000687805 */ /* 0x000fe4000001ff00 */
[----:B------:R-:W-:Y:S01]  /*12a0*/  CS2R R106, SRZ ;  /* 0x00000000006a7805 */ /* 0x000fe2000001ff00 */
[----:B------:R2:W-:Y:S01]  /*12b0*/  STL [R1+0x40], R5 ;  /* 0x0000400501007387 */ /* 0x0005e20000100800 */
[----:B------:R-:W-:-:S02]  /*12c0*/  CS2R R108, SRZ ;  /* 0x00000000006c7805 */ /* 0x000fc4000001ff00 */
[-C--:B0-----:R-:W-:Y:S02]  /*12d0*/  IADD3 R2, P3, R12, R17.reuse, RZ ;  /* 0x000000110c027210 */ /* 0x081fe40007f7e0ff */
[----:B------:R-:W-:Y:S02]  /*12e0*/  CS2R R110, SRZ ;  /* 0x00000000006e7805 */ /* 0x000fe4000001ff00 */
[----:B------:R-:W-:Y:S02]  /*12f0*/  CS2R R112, SRZ ;  /* 0x0000000000707805 */ /* 0x000fe4000001ff00 */
[----:B------:R-:W-:Y:S02]  /*1300*/  CS2R R114, SRZ ;  /* 0x0000000000727805 */ /* 0x000fe4000001ff00 */
[----:B-1----:R-:W-:Y:S01]  /*1310*/  IADD3 R9, P4, R14, R17, RZ ;  /* 0x000000110e097210 */ /* 0x002fe20007f9e0ff */
[----:B------:R0:W-:Y:S01]  /*1320*/  STL [R1+0x50], R2 ;  /* 0x0000500201007387 */ /* 0x0001e20000100800 */
[----:B------:R-:W-:-:S02]  /*1330*/  CS2R R116, SRZ ;  /* 0x0000000000747805 */ /* 0x000fc4000001ff00 */
[----:B------:R-:W-:Y:S02]  /*1340*/  CS2R R118, SRZ ;  /* 0x0000000000767805 */ /* 0x000fe4000001ff00 */
[-C--:B--2---:R-:W-:Y:S01]  /*1350*/  LEA.HI.X.SX32 R5, R6, R19.reuse, 0x1, P5 ;  /* 0x0000001306057211 */ /* 0x084fe200028f0eff */
[----:B------:R1:W-:Y:S01]  /*1360*/  STL [R1+0x60], R9 ;  /* 0x0000600901007387 */ /* 0x0003e20000100800 */
[----:B------:R-:W-:Y:S01]  /*1370*/  LEA.HI.X.SX32 R6, R8, R19, 0x1, P6 ;  /* 0x0000001308067211 */ /* 0x000fe200030f0eff */
[----:B------:R-:W-:Y:S01]  /*1380*/  UMOV UR10, 0xfffffffe ;  /* 0xfffffffe000a7882 */ /* 0x000fe20000000000 */
[----:B------:R-:W-:Y:S01]  /*1390*/  UMOV UR11, 0x7fffffdf ;  /* 0x7fffffdf000b7882 */ /* 0x000fe20000000000 */
[----:B------:R2:W-:Y:S01]  /*13a0*/  STL [R1+0x24], R5 ;  /* 0x0000240501007387 */ /* 0x0005e20000100800 */
[----:B------:R-:W-:Y:S01]  /*13b0*/  UMOV UR7, URZ ;  /* 0x0000003f00077c82 */ /* 0x000fe20008000000 */
[----:B0-----:R-:W-:Y:S01]  /*13c0*/  IADD3 R2, P5, R16, R17, RZ ;  /* 0x0000001110027210 */ /* 0x001fe20007fbe0ff */
[----:B------:R-:W-:-:S02]  /*13d0*/  UIADD3.64 UR10, UR6, -UR10, URZ ;  /* 0x8000000a060a7297 */ /* 0x000fc4000fffe03f */
[----:B------:R-:W-:Y:S01]  /*13e0*/  UIADD3.64 UR22, UR18, 0x2, URZ ;  /* 0x0000000212167897 */ /* 0x000fe2000fffe03f */
[C---:B-1----:R-:W-:Y:S01]  /*13f0*/  IMAD R9, R21.reuse, 0x4, R7 ;  /* 0x0000000415097824 */ /* 0x042fe200078e0207 */
[----:B------:R0:W-:Y:S01]  /*1400*/  STL [R1+0x70], R2 ;  /* 0x0000700201007387 */ /* 0x0001e20000100800 */
[----:B------:R-:W-:Y:S01]  /*1410*/  UIADD3.64 UR26, UR18, 0x4, URZ ;  /* 0x00000004121a7897 */ /* 0x000fe2000fffe03f */
[C---:B--2---:R-:W-:Y:S02]  /*1420*/  IADD3 R5, P6, R18.reuse, R17, RZ ;  /* 0x0000001112057210 */ /* 0x044fe40007fde0ff */
[----:B------:R1:W-:Y:S01]  /*1430*/  STL [R1+0x2c], R6 ;  /* 0x00002c0601007387 */ /* 0x0003e20000100800 */
[----:B------:R-:W-:Y:S01]  /*1440*/  ULDC UR12, c[0x0][0x238] ;  /* 0x00008e00000c7ab9 */ /* 0x000fe20000000800 */
[-C--:B------:R-:W-:Y:S02]  /*1450*/  LEA.HI.X.SX32 R8, R18, R19.reuse, 0x1, P6 ;  /* 0x0000001312087211 */ /* 0x080fe400030f0eff */
[----:B------:R2:W-:Y:S01]  /*1460*/  STL [R1+0x80], R5 ;  /* 0x0000800501007387 */ /* 0x0005e20000100800 */
[----:B0-----:R-:W-:Y:S01]  /*1470*/  LEA.HI.X.SX32 R2, R10, R19, 0x1, P2 ;  /* 0x000000130a027211 */ /* 0x001fe200010f0eff */
[----:B------:R-:W-:Y:S01]  /*1480*/  IMAD R10, R21, 0x4, R9 ;  /* 0x00000004150a7824 */ /* 0x000fe200078e0209 */
[----:B-1----:R-:W-:-:S03]  /*1490*/  IADD3 R6, P2, R20, R17, RZ ;  /* 0x0000001114067210 */ /* 0x002fc60007f5e0ff */
[----:B------:R0:W-:Y:S01]  /*14a0*/  STL [R1+0x3c], R2 ;  /* 0x00003c0201007387 */ /* 0x0001e20000100800 */
[----:B--2---:R-:W-:-:S03]  /*14b0*/  LEA.HI.X.SX32 R5, R12, R19, 0x1, P3 ;  /* 0x000000130c057211 */ /* 0x004fc600018f0eff */
[----:B------:R1:W-:Y:S01]  /*14c0*/  STL [R1+0x90], R6 ;  /* 0x0000900601007387 */ /* 0x0003e20000100800 */
[----:B------:R-:W-:-:S03]  /*14d0*/  IMAD R12, R21, 0x4, R10 ;  /* 0x00000004150c7824 */ /* 0x000fc600078e020a */
[----:B------:R2:W-:Y:S01]  /*14e0*/  STL [R1+0x4c], R5 ;  /* 0x00004c0501007387 */ /* 0x0005e20000100800 */
[----:B0-----:R-:W-:Y:S02]  /*14f0*/  IADD3 R2, P3, R22, R17, RZ ;  /* 0x0000001116027210 */ /* 0x001fe40007f7e0ff */
[----:B-1----:R-:W-:-:S03]  /*1500*/  LEA.HI.X.SX32 R6, R16, R19, 0x1, P5 ;  /* 0x0000001310067211 */ /* 0x002fc600028f0eff */
[----:B------:R0:W-:Y:S01]  /*1510*/  STL [R1+0xa0], R2 ;  /* 0x0000a00201007387 */ /* 0x0001e20000100800 */
[----:B--2---:R-:W-:-:S05]  /*1520*/  LEA.HI.X.SX32 R5, R14, R19, 0x1, P4 ;  /* 0x000000130e057211 */ /* 0x004fca00020f0eff */
[----:B------:R1:W-:Y:S01]  /*1530*/  STL [R1+0x5c], R5 ;  /* 0x00005c0501007387 */ /* 0x0003e20000100800 */
[----:B0-----:R-:W-:-:S03]  /*1540*/  IMAD R2, R11, 0x10, R0 ;  /* 0x000000100b027824 */ /* 0x001fc600078e0200 */
[----:B------:R0:W-:Y:S04]  /*1550*/  STL [R1+0x6c], R6 ;  /* 0x00006c0601007387 */ /* 0x0001e80000100800 */
[----:B------:R2:W-:Y:S01]  /*1560*/  STL [R1+0x7c], R8 ;  /* 0x00007c0801007387 */ /* 0x0005e20000100800 */
[----:B-1----:R-:W-:Y:S01]  /*1570*/  LEA.HI.X.SX32 R5, R20, R19, 0x1, P2 ;  /* 0x0000001314057211 */ /* 0x002fe200010f0eff */
[----:B0-----:R-:W-:-:S04]  /*1580*/  IMAD R6, R11, 0x10, R2 ;  /* 0x000000100b067824 */ /* 0x001fc800078e0202 */
[----:B------:R0:W-:Y:S01]  /*1590*/  STL [R1+0x8c], R5 ;  /* 0x00008c0501007387 */ /* 0x0001e20000100800 */
[----:B--2---:R-:W-:Y:S02]  /*15a0*/  LEA.HI.X.SX32 R8, R22, R19, 0x1, P3 ;  /* 0x0000001316087211 */ /* 0x004fe400018f0eff */
[----:B------:R-:W-:-:S03]  /*15b0*/  IADD3 R13, P3, R2, R17, RZ ;  /* 0x00000011020d7210 */ /* 0x000fc60007f7e0ff */
[----:B------:R1:W-:Y:S01]  /*15c0*/  STL [R1+0x9c], R8 ;  /* 0x00009c0801007387 */ /* 0x0003e20000100800 */
[----:B------:R-:W-:Y:S02]  /*15d0*/  LEA.HI.X.SX32 R2, R2, R19, 0x1, P3 ;  /* 0x0000001302027211 */ /* 0x000fe400018f0eff */
[----:B0-----:R-:W-:-:S05]  /*15e0*/  IADD3 R5, P2, R0, R17, RZ ;  /* 0x0000001100057210 */ /* 0x001fca0007f5e0ff */
[----:B------:R0:W-:Y:S01]  /*15f0*/  STL [R1+0x38], R5 ;  /* 0x0000380501007387 */ /* 0x0001e20000100800 */
[----:B-1----:R-:W-:-:S03]  /*1600*/  IMAD R8, R11, 0x10, R6 ;  /* 0x000000100b087824 */ /* 0x002fc600078e0206 */
[----:B------:R1:W-:Y:S01]  /*1610*/  STL [R1+0x48], R13 ;  /* 0x0000480d01007387 */ /* 0x0003e20000100800 */
[----:B0-----:R-:W-:Y:S01]  /*1620*/  LEA.HI.X.SX32 R5, R0, R19, 0x1, P2 ;  /* 0x0000001300057211 */ /* 0x001fe200010f0eff */
[----:B------:R-:W-:Y:S02]  /*1630*/  IMAD R0, R11, 0x10, R8 ;  /* 0x000000100b007824 */ /* 0x000fe400078e0208 */
[----:B-1----:R-:W-:Y:S02]  /*1640*/  IMAD R13, R21, 0x4, R12 ;  /* 0x00000004150d7824 */ /* 0x002fe400078e020c */
[----:B------:R0:W-:Y:S04]  /*1650*/  STL [R1+0x34], R5 ;  /* 0x0000340501007387 */ /* 0x0001e80000100800 */
[----:B------:R1:W-:Y:S01]  /*1660*/  STL [R1+0x44], R2 ;  /* 0x0000440201007387 */ /* 0x0003e20000100800 */
[----:B0-----:R-:W-:-:S04]  /*1670*/  IADD3 R5, P2, R6, R17, RZ ;  /* 0x0000001106057210 */ /* 0x001fc80007f5e0ff */
[----:B------:R-:W-:Y:S01]  /*1680*/  LEA.HI.X.SX32 R14, R6, R19, 0x1, P2 ;  /* 0x00000013060e7211 */ /* 0x000fe200010f0eff */
[----:B------:R0:W-:Y:S01]  /*1690*/  STL [R1+0x58], R5 ;  /* 0x0000580501007387 */ /* 0x0001e20000100800 */
[----:B-1----:R-:W-:Y:S02]  /*16a0*/  IMAD R2, R11, 0x10, R0 ;  /* 0x000000100b027824 */ /* 0x002fe400078e0200 */
[----:B------:R-:W-:Y:S01]  /*16b0*/  IMAD R6, R21, 0x4, R13 ;  /* 0x0000000415067824 */ /* 0x000fe200078e020d */
[----:B0-----:R-:W-:-:S04]  /*16c0*/  IADD3 R5, P3, R8, R17, RZ ;  /* 0x0000001108057210 */ /* 0x001fc80007f7e0ff */
[----:B------:R-:W-:Y:S01]  /*16d0*/  LEA.HI.X.SX32 R16, R8, R19, 0x1, P3 ;  /* 0x0000001308107211 */ /* 0x000fe200018f0eff */
[----:B------:R0:W-:Y:S01]  /*16e0*/  STL [R1+0x68], R5 ;  /* 0x0000680501007387 */ /* 0x0001e20000100800 */
[----:B------:R-:W-:-:S03]  /*16f0*/  IADD3 R8, P2, R0, R17, RZ ;  /* 0x0000001100087210 */ /* 0x000fc60007f5e0ff */
[----:B------:R1:W-:Y:S04]  /*1700*/  STL [R1+0x54], R14 ;  /* 0x0000540e01007387 */ /* 0x0003e80000100800 */
[----:B------:R2:W-:Y:S01]  /*1710*/  STL [R1+0x64], R16 ;  /* 0x0000641001007387 */ /* 0x0005e20000100800 */
[----:B0-----:R-:W-:-:S03]  /*1720*/  IMAD R5, R11, 0x10, R2 ;  /* 0x000000100b057824 */ /* 0x001fc600078e0202 */
[----:B------:R0:W-:Y:S01]  /*1730*/  STL [R1+0x78], R8 ;  /* 0x0000780801007387 */ /* 0x0001e20000100800 */
[-C--:B-1----:R-:W-:Y:S02]  /*1740*/  IADD3 R14, P3, R2, R17.reuse, RZ ;  /* 0x00000011020e7210 */ /* 0x082fe40007f7e0ff */
[----:B--2---:R-:W-:-:S03]  /*1750*/  IADD3 R16, P4, R5, R17, RZ ;  /* 0x0000001105107210 */ /* 0x004fc60007f9e0ff */
[----:B------:R1:W-:Y:S01]  /*1760*/  STL [R1+0x88], R14 ;  /* 0x0000880e01007387 */ /* 0x0003e20000100800 */
[----:B------:R-:W-:Y:S01]  /*1770*/  IADD3.X R17, R24, UR4, R3, P0, P1 ;  /* 0x0000000418117c10 */ /* 0x000fe200087e2403 */
[----:B------:R-:W-:Y:S01]  /*1780*/  UMOV UR4, URZ ;  /* 0x0000003f00047c82 */ /* 0x000fe20008000000 */
[----:B------:R-:W-:Y:S01]  /*1790*/  IADD3 R3, P1, R9, R15, RZ ;  /* 0x0000000f09037210 */ /* 0x000fe20007f3e0ff */
[----:B------:R-:W-:Y:S01]  /*17a0*/  STL [R1+0x98], R16 ;  /* 0x0000981001007387 */ /* 0x000fe20000100800 */
[----:B0-----:R-:W-:Y:S01]  /*17b0*/  IMAD R8, R21, 0x4, R6 ;  /* 0x0000000415087824 */ /* 0x001fe200078e0206 */
[-C--:B-1----:R-:W-:Y:S02]  /*17c0*/  LEA.HI.X.SX32 R14, R0, R19.reuse, 0x1, P2 ;  /* 0x00000013000e7211 */ /* 0x082fe400010f0eff */
[-C--:B------:R-:W-:Y:S02]  /*17d0*/  LEA.HI.X.SX32 R0, R2, R19.reuse, 0x1, P3 ;  /* 0x0000001302007211 */ /* 0x080fe400018f0eff */
[----:B------:R-:W-:Y:S01]  /*17e0*/  LEA.HI.X.SX32 R2, R5, R19, 0x1, P4 ;  /* 0x0000001305027211 */ /* 0x000fe200020f0eff */
[----:B------:R-:W-:Y:S01]  /*17f0*/  STL [R1+0x74], R14 ;  /* 0x0000740e01007387 */ /* 0x000fe20000100800 */
[----:B------:R-:W-:-:S03]  /*1800*/  IADD3 R5, P2, R10, R15, RZ ;  /* 0x0000000f0a057210 */ /* 0x000fc60007f5e0ff */
[----:B------:R0:W-:Y:S04]  /*1810*/  STL [R1+0x84], R0 ;  /* 0x0000840001007387 */ /* 0x0001e80000100800 */
[----:B------:R1:W-:Y:S01]  /*1820*/  STL [R1+0x94], R2 ;  /* 0x0000940201007387 */ /* 0x0003e20000100800 */
[----:B0-----:R-:W-:Y:S01]  /*1830*/  IMAD R0, R21, 0x4, R8 ;  /* 0x0000000415007824 */ /* 0x001fe200078e0208 */
[----:B-1----:R-:W-:-:S05]  /*1840*/  IADD3 R2, P0, R7, R15, RZ ;  /* 0x0000000f07027210 */ /* 0x002fca0007f1e0ff */
[----:B------:R0:W-:Y:S04]  /*1850*/  STL [R1+0xa8], R2 ;  /* 0x0000a80201007387 */ /* 0x0001e80000100800 */
[----:B------:R1:W-:Y:S04]  /*1860*/  STL [R1+0xb0], R3 ;  /* 0x0000b00301007387 */ /* 0x0003e80000100800 */
[----:B------:R2:W-:Y:S01]  /*1870*/  STL [R1+0xb8], R5 ;  /* 0x0000b80501007387 */ /* 0x0005e20000100800 */
[----:B0-----:R-:W-:Y:S01]  /*1880*/  IMAD R2, R21, 0x4, R0 ;  /* 0x0000000415027824 */ /* 0x001fe200078e0200 */
[----:B-1----:R-:W-:-:S02]  /*1890*/  LEA.HI.X.SX32 R3, R7, R17, 0x1, P0 ;  /* 0x0000001107037211 */ /* 0x002fc400000f0eff */
[-C--:B------:R-:W-:Y:S02]  /*18a0*/  LEA.HI.X.SX32 R7, R10, R17.reuse, 0x1, P2 ;  /* 0x000000110a077211 */ /* 0x080fe400010f0eff */
[----:B--2---:R-:W-:Y:S01]  /*18b0*/  LEA.HI.X.SX32 R5, R9, R17, 0x1, P1 ;  /* 0x0000001109057211 */ /* 0x004fe200008f0eff */
[----:B------:R0:W-:Y:S01]  /*18c0*/  STL [R1+0xa4], R3 ;  /* 0x0000a40301007387 */ /* 0x0001e20000100800 */
[----:B------:R-:W-:-:S03]  /*18d0*/  IADD3 R9, P1, R13, R15, RZ ;  /* 0x0000000f0d097210 */ /* 0x000fc60007f3e0ff */
[----:B------:R1:W-:Y:S04]  /*18e0*/  STL [R1+0xac], R5 ;  /* 0x0000ac0501007387 */ /* 0x0003e80000100800 */
[----:B------:R2:W-:Y:S01]  /*18f0*/  STL [R1+0xb4], R7 ;  /* 0x0000b40701007387 */ /* 0x0005e20000100800 */
[----:B0-----:R-:W-:Y:S01]  /*1900*/  IMAD R3, R21, 0x4, R2 ;  /* 0x0000000415037824 */ /* 0x001fe200078e0202 */
[-C--:B-1----:R-:W-:Y:S02]  /*1910*/  IADD3 R5, P0, R12, R15.reuse, RZ ;  /* 0x0000000f0c057210 */ /* 0x082fe40007f1e0ff */
[----:B--2---:R-:W-:-:S03]  /*1920*/  IADD3 R7, P2, R6, R15, RZ ;  /* 0x0000000f06077210 */ /* 0x004fc60007f5e0ff */
[----:B------:R0:W-:Y:S01]  /*1930*/  STL [R1+0xc0], R5 ;  /* 0x0000c00501007387 */ /* 0x0001e20000100800 */
[----:B------:R-:W-:-:S03]  /*1940*/  LEA.HI.X.SX32 R10, R12, R17, 0x1, P0 ;  /* 0x000000110c0a7211 */ /* 0x000fc600000f0eff */
[----:B------:R1:W-:Y:S04]  /*1950*/  STL [R1+0xc8], R9 ;  /* 0x0000c80901007387 */ /* 0x0003e80000100800 */
[----:B------:R2:W-:Y:S01]  /*1960*/  STL [R1+0xd0], R7 ;  /* 0x0000d00701007387 */ /* 0x0005e20000100800 */
[----:B0-----:R-:W-:-:S03]  /*1970*/  IMAD R5, R21, 0x4, R3 ;  /* 0x0000000415057824 */ /* 0x001fc600078e0203 */
[----:B------:R0:W-:Y:S01]  /*1980*/  STL [R1+0xbc], R10 ;  /* 0x0000bc0a01007387 */ /* 0x0001e20000100800 */
[-C--:B-1----:R-:W-:Y:S01]  /*1990*/  LEA.HI.X.SX32 R9, R6, R17.reuse, 0x1, P2 ;  /* 0x0000001106097211 */ /* 0x082fe200010f0eff */
[----:B------:R-:W-:Y:S01]  /*19a0*/  IMAD R6, R21, 0x4, R5 ;  /* 0x0000000415067824 */ /* 0x000fe200078e0205 */
[----:B--2---:R-:W-:Y:S02]  /*19b0*/  LEA.HI.X.SX32 R7, R13, R17, 0x1, P1 ;  /* 0x000000110d077211 */ /* 0x004fe400008f0eff */
[----:B0-----:R-:W-:-:S03]  /*19c0*/  IADD3 R10, P1, R0, R15, RZ ;  /* 0x0000000f000a7210 */ /* 0x001fc60007f3e0ff */
[----:B------:R0:W-:Y:S04]  /*19d0*/  STL [R1+0xc4], R7 ;  /* 0x0000c40701007387 */ /* 0x0001e80000100800 */
[----:B------:R1:W-:Y:S01]  /*19e0*/  STL [R1+0xcc], R9 ;  /* 0x0000cc0901007387 */ /* 0x0003e20000100800 */
[-C--:B0-----:R-:W-:Y:S02]  /*19f0*/  IADD3 R7, P0, R8, R15.reuse, RZ ;  /* 0x0000000f08077210 */ /* 0x081fe40007f1e0ff */
[----:B-1----:R-:W-:-:S03]  /*1a00*/  IADD3 R9, P2, R2, R15, RZ ;  /* 0x0000000f02097210 */ /* 0x002fc60007f5e0ff */
        /* <DEDUP_REMOVED lines=8> */
[----:B------:R-:W-:Y:S01]  /*1a90*/  IADD3 R2, P0, R3, R15, RZ ;  /* 0x0000000f03027210 */ /* 0x000fe20007f1e0ff */
[----:B------:R-:W-:Y:S02]  /*1aa0*/  IMAD R0, R21, 0x4, R7 ;  /* 0x0000000415007824 */ /* 0x000fe400078e0207 */
[----:B------:R1:W-:Y:S01]  /*1ab0*/  STL [R1+0xdc], R9 ;  /* 0x0000dc0901007387 */ /* 0x0003e20000100800 */
[----:B------:R-:W-:-:S03]  /*1ac0*/  LEA.HI.X.SX32 R3, R3, R17, 0x1, P0 ;  /* 0x0000001103037211 */ /* 0x000fc600000f0eff */
[----:B------:R2:W-:Y:S01]  /*1ad0*/  STL [R1+0xe4], R8 ;  /* 0x0000e40801007387 */ /* 0x0005e20000100800 */
[----:B0-----:R-:W-:-:S03]  /*1ae0*/  IMAD.MOV.U32 R10, RZ, RZ, -0x800000 ;  /* 0xff800000ff0a7424 */ /* 0x001fc600078e00ff */
[----:B------:R0:W-:Y:S01]  /*1af0*/  STL [R1+0xf0], R2 ;  /* 0x0000f00201007387 */ /* 0x0001e20000100800 */
[-C--:B-1----:R-:W-:Y:S02]  /*1b00*/  IADD3 R9, P1, R5, R15.reuse, RZ ;  /* 0x0000000f05097210 */ /* 0x082fe40007f3e0ff */
[----:B--2---:R-:W-:-:S03]  /*1b10*/  IADD3 R8, P2, R6, R15, RZ ;  /* 0x0000000f06087210 */ /* 0x004fc60007f5e0ff */
[----:B------:R-:W-:Y:S01]  /*1b20*/  STL [R1+0xf8], R9 ;  /* 0x0000f80901007387 */ /* 0x000fe20000100800 */
[----:B0-----:R-:W-:-:S03]  /*1b30*/  IMAD R2, R21, 0x4, R0 ;  /* 0x0000000415027824 */ /* 0x001fc600078e0200 */
[----:B------:R0:W-:Y:S04]  /*1b40*/  STL [R1+0x100], R8 ;  /* 0x0001000801007387 */ /* 0x0001e80000100800 */
[----:B------:R1:W-:Y:S01]  /*1b50*/  STL [R1+0xec], R3 ;  /* 0x0000ec0301007387 */ /* 0x0003e20000100800 */
[-C--:B0-----:R-:W-:Y:S02]  /*1b60*/  LEA.HI.X.SX32 R8, R5, R17.reuse, 0x1, P1 ;  /* 0x0000001105087211 */ /* 0x081fe400008f0eff */
[----:B------:R-:W-:Y:S01]  /*1b70*/  LEA.HI.X.SX32 R5, R6, R17, 0x1, P2 ;  /* 0x0000001106057211 */ /* 0x000fe200010f0eff */
[----:B-1----:R-:W-:Y:S02]  /*1b80*/  IMAD R3, R21, 0x4, R2 ;  /* 0x0000000415037824 */ /* 0x002fe400078e0202 */
[----:B------:R0:W-:Y:S01]  /*1b90*/  STL [R1+0xf4], R8 ;  /* 0x0000f40801007387 */ /* 0x0001e20000100800 */
[----:B------:R-:W-:-:S03]  /*1ba0*/  IADD3 R6, P1, R0, R15, RZ ;  /* 0x0000000f00067210 */ /* 0x000fc60007f3e0ff */
[----:B------:R1:W-:Y:S01]  /*1bb0*/  STL [R1+0xfc], R5 ;  /* 0x0000fc0501007387 */ /* 0x0003e20000100800 */
[-C--:B0-----:R-:W-:Y:S02]  /*1bc0*/  IADD3 R8, P0, R7, R15.reuse, RZ ;  /* 0x0000000f07087210 */ /* 0x081fe40007f1e0ff */
[----:B-1----:R-:W-:-:S03]  /*1bd0*/  IADD3 R5, P2, R2, R15, RZ ;  /* 0x0000000f02057210 */ /* 0x002fc60007f5e0ff */
[----:B------:R0:W-:Y:S01]  /*1be0*/  STL [R1+0x108], R8 ;  /* 0x0001080801007387 */ /* 0x0001e20000100800 */
[----:B------:R-:W-:-:S03]  /*1bf0*/  LEA.HI.X.SX32 R2, R2, R17, 0x1, P2 ;  /* 0x0000001102027211 */ /* 0x000fc600010f0eff */
[----:B------:R1:W-:Y:S04]  /*1c00*/  STL [R1+0x110], R6 ;  /* 0x0001100601007387 */ /* 0x0003e80000100800 */
[----:B------:R2:W-:Y:S01]  /*1c10*/  STL [R1+0x118], R5 ;  /* 0x0001180501007387 */ /* 0x0005e20000100800 */
[----:B0-----:R-:W-:Y:S02]  /*1c20*/  IADD3 R8, P3, R3, R15, RZ ;  /* 0x0000000f03087210 */ /* 0x001fe40007f7e0ff */
[----:B-1----:R-:W-:-:S03]  /*1c30*/  LEA.HI.X.SX32 R6, R7, R17, 0x1, P0 ;  /* 0x0000001107067211 */ /* 0x002fc600000f0eff */
[----:B------:R-:W-:Y:S01]  /*1c40*/  STL [R1+0x120], R8 ;  /* 0x0001200801007387 */ /* 0x000fe20000100800 */
[----:B------:R-:W-:Y:S01]  /*1c50*/  LOP3.LUT P0, RZ, R120, 0x1, RZ, 0xc0, !PT ;  /* 0x0000000178ff7812 */ /* 0x000fe2000780c0ff */
[----:B------:R-:W-:Y:S01]  /*1c60*/  IMAD.MOV.U32 R7, RZ, RZ, -0x800000 ;  /* 0xff800000ff077424 */ /* 0x000fe200078e00ff */
[-C--:B--2---:R-:W-:Y:S01]  /*1c70*/  LEA.HI.X.SX32 R5, R0, R17.reuse, 0x1, P1 ;  /* 0x0000001100057211 */ /* 0x084fe200008f0eff */
[----:B------:R0:W-:Y:S01]  /*1c80*/  STL [R1+0x104], R6 ;  /* 0x0001040601007387 */ /* 0x0001e20000100800 */
[----:B------:R-:W-:-:S03]  /*1c90*/  LEA.HI.X.SX32 R0, R3, R17, 0x1, P3 ;  /* 0x0000001103007211 */ /* 0x000fc600018f0eff */
[----:B------:R1:W-:Y:S04]  /*1ca0*/  STL [R1+0x10c], R5 ;  /* 0x00010c0501007387 */ /* 0x0003e80000100800 */
[----:B------:R2:W-:Y:S01]  /*1cb0*/  STL [R1+0x114], R2 ;  /* 0x0001140201007387 */ /* 0x0005e20000100800 */
[----:B0-----:R-:W-:-:S03]  /*1cc0*/  IMAD.MOV.U32 R6, RZ, RZ, 0x3f800000 ;  /* 0x3f800000ff067424 */ /* 0x001fc600078e00ff */
[----:B------:R0:W-:Y:S01]  /*1cd0*/  STL [R1+0x11c], R0 ;  /* 0x00011c0001007387 */ /* 0x0001e20000100800 */
[----:B-1----:R-:W-:Y:S01]  /*1ce0*/  IMAD.MOV.U32 R5, RZ, RZ, 0x3f800000 ;  /* 0x3f800000ff057424 */ /* 0x002fe200078e00ff */
[----:B--2---:R-:W-:-:S04]  /*1cf0*/  LOP3.LUT R2, R120, 0x180, RZ, 0xc0, !PT ;  /* 0x0000018078027812 */ /* 0x004fc800078ec0ff */
[----:B------:R-:W-:Y:S01]  /*1d00*/  SHF.R.U32.HI R2, RZ, 0x3, R2 ;  /* 0x00000003ff027819 */ /* 0x000fe20000011602 */
[----:B0-----:R-:W-:-:S03]  /*1d10*/  IMAD.MOV.U32 R0, RZ, RZ, RZ ;  /* 0x000000ffff007224 */ /* 0x001fc600078e00ff */
[----:B------:R-:W-:-:S04]  /*1d20*/  LOP3.LUT R2, R2, 0x1ff, R120, 0x78, !PT ;  /* 0x000001ff02027812 */ /* 0x000fc800078e7878 */
[----:B------:R-:W-:-:S07]  /*1d30*/  LOP3.LUT R2, R2, 0x40, RZ, 0x3c, !PT ;  /* 0x0000004002027812 */ /* 0x000fce00078e3cff */
.L_x_1:
[----:B------:R-:W2:Y:S04]  /*1d40*/  LDL R9, [R1+0x28] ;  /* 0x0000280001097983 */ /* 0x000ea80000100800 */
[----:B------:R-:W3:Y:S04]  /*1d50*/  LDL R8, [R1+0x30] ;  /* 0x0000300001087983 */ /* 0x000ee80000100800 */
[----:B------:R-:W4:Y:S04]  /*1d60*/  LDL R15, [R1+0x24] ;  /* 0x00002400010f7983 */ /* 0x000f280000100800 */
[----:B------:R-:W5:Y:S04]  /*1d70*/  LDL R14, [R1+0x38] ;  /* 0x00003800010e7983 */ /* 0x000f680000100800 */
[----:B------:R-:W5:Y:S04]  /*1d80*/  LDL R16, [R1+0x2c] ;  /* 0x00002c0001107983 */ /* 0x000f680000100800 */
[----:B------:R-:W5:Y:S04]  /*1d90*/  LDL R23, [R1+0x40] ;  /* 0x0000400001177983 */ /* 0x000f680000100800 */
[----:B------:R-:W5:Y:S04]  /*1da0*/  LDL R19, [R1+0x34] ;  /* 0x0000340001137983 */ /* 0x000f680000100800 */
[----:B------:R-:W5:Y:S04]  /*1db0*/  LDL R21, [R1+0x48] ;  /* 0x0000480001157983 */ /* 0x000f680000100800 */
[----:B------:R-:W5:Y:S01]  /*1dc0*/  LDL R20, [R1+0x3c] ;  /* 0x00003c0001147983 */ /* 0x000f620000100800 */
[----:B------:R-:W-:-:S03]  /*1dd0*/  SHF.R.S32.HI R3, RZ, 0x1f, R0 ;  /* 0x0000001fff037819 */ /* 0x000fc60000011400 */
[----:B------:R-:W-:Y:S04]  /*1de0*/  STL [R1+0x140], R2 ;  /* 0x0001400201007387 */ /* 0x000fe80000100800 */
[----:B------:R-:W-:Y:S04]  /*1df0*/  STL [R1+0x13c], R4 ;  /* 0x00013c0401007387 */ /* 0x000fe80000100800 */
[----:B------:R0:W-:Y:S04]  /*1e00*/  STL [R1+0x12c], R5 ;  /* 0x00012c0501007387 */ /* 0x0001e80000100800 */
[----:B------:R1:W-:Y:S04]  /*1e10*/  STL [R1+0x128], R6 ;  /* 0x0001280601007387 */ /* 0x0003e80000100800 */
[----:B------:R1:W-:Y:S04]  /*1e20*/  STL [R1+0x124], R11 ;  /* 0x0001240b01007387 */ /* 0x0003e80000100800 */
[----:B0-----:R-:W5:Y:S04]  /*1e30*/  LDL R5, [R1+0x44] ;  /* 0x0000440001057983 */ /* 0x001f680000100800 */
[----:B-1----:R-:W5:Y:S04]  /*1e40*/  LDL R6, [R1+0x50] ;  /* 0x0000500001067983 */ /* 0x002f680000100800 */
[----:B------:R-:W5:Y:S04]  /*1e50*/  LDL R22, [R1+0x58] ;  /* 0x0000580001167983 */ /* 0x000f680000100800 */
        /* <DEDUP_REMOVED lines=8> */
[----:B------:R-:W5:Y:S01]  /*1ee0*/  LDL R121, [R1+0x90] ;  /* 0x0000900001797983 */ /* 0x000f620000100800 */
[----:B--2---:R-:W-:-:S02]  /*1ef0*/  IADD3 R12, P1, R0, R9, RZ ;  /* 0x00000009000c7210 */ /* 0x004fc40007f3e0ff */
[----:B---3--:R-:W-:-:S03]  /*1f00*/  IADD3 R8, P2, R0, R8, RZ ;  /* 0x0000000800087210 */ /* 0x008fc60007f5e0ff */
[----:B----4-:R-:W-:Y:S01]  /*1f10*/  IMAD.X R13, R3, 0x1, R15, P1 ;  /* 0x00000001030d7824 */ /* 0x010fe200008e060f */
[----:B-----5:R-:W-:-:S04]  /*1f20*/  IADD3 R14, P1, R0, R14, RZ ;  /* 0x0000000e000e7210 */ /* 0x020fc80007f3e0ff */
[----:B------:R0:W2:Y:S01]  /*1f30*/  LDG.E.U8 R18, desc[UR20][R12.64] ;  /* 0x000000140c127981 */ /* 0x0000a2000c1e1100 */
[----:B------:R-:W-:-:S03]  /*1f40*/  IMAD.X R9, R3, 0x1, R16, P2 ;  /* 0x0000000103097824 */ /* 0x000fc600010e0610 */
[----:B------:R-:W3:Y:S01]  /*1f50*/  LDL R16, [R1+0x60] ;  /* 0x0000600001107983 */ /* 0x000ee20000100800 */
[C---:B0-----:R-:W-:Y:S01]  /*1f60*/  IADD3 R12, P2, R0.reuse, R23, RZ ;  /* 0x00000017000c7210 */ /* 0x041fe20007f5e0ff */
[C---:B------:R-:W-:Y:S02]  /*1f70*/  IMAD.X R15, R3.reuse, 0x1, R19, P1 ;  /* 0x00000001030f7824 */ /* 0x040fe400008e0613 */
[----:B------:R0:W4:Y:S02]  /*1f80*/  LDG.E.U8 R19, desc[UR20][R8.64] ;  /* 0x0000001408137981 */ /* 0x000124000c1e1100 */
[----:B------:R-:W-:Y:S02]  /*1f90*/  IMAD.X R13, R3, 0x1, R20, P2 ;  /* 0x00000001030d7824 */ /* 0x000fe400010e0614 */
[----:B------:R1:W5:Y:S01]  /*1fa0*/  LDG.E.U8 R20, desc[UR20][R14.64] ;  /* 0x000000140e147981 */ /* 0x000362000c1e1100 */
[----:B0-----:R-:W-:-:S03]  /*1fb0*/  IADD3 R8, P1, R0, R21, RZ ;  /* 0x0000001500087210 */ /* 0x001fc60007f3e0ff */
[----:B------:R0:W5:Y:S02]  /*1fc0*/  LDG.E.U8 R21, desc[UR20][R12.64] ;  /* 0x000000140c157981 */ /* 0x000164000c1e1100 */
[----:B------:R-:W-:Y:S02]  /*1fd0*/  IMAD.X R9, R3, 0x1, R5, P1 ;  /* 0x0000000103097824 */ /* 0x000fe400008e0605 */
[----:B------:R-:W2:Y:S01]  /*1fe0*/  LDL R5, [R1+0x64] ;  /* 0x0000640001057983 */ /* 0x000ea20000100800 */
[----:B-1----:R-:W-:-:S03]  /*1ff0*/  IADD3 R14, P2, R0, R6, RZ ;  /* 0x00000006000e7210 */ /* 0x002fc60007f5e0ff */
[----:B------:R-:W4:Y:S01]  /*2000*/  LDL R6, [R1+0x70] ;  /* 0x0000700001067983 */ /* 0x000f220000100800 */
[----:B0-----:R-:W-:-:S03]  /*2010*/  IADD3 R12, P1, R0, R22, RZ ;  /* 0x00000016000c7210 */ /* 0x001fc60007f3e0ff */
[----:B------:R-:W5:Y:S01]  /*2020*/  LDG.E.U8 R22, desc[UR20][R8.64] ;  /* 0x0000001408167981 */ /* 0x000f62000c1e1100 */
[C---:B------:R-:W-:Y:S02]  /*2030*/  IMAD.X R15, R3.reuse, 0x1, R17, P2 ;  /* 0x00000001030f7824 */ /* 0x040fe400010e0611 */
[----:B------:R-:W-:-:S03]  /*2040*/  IMAD.X R13, R3, 0x1, R4, P1 ;  /* 0x00000001030d7824 */ /* 0x000fc600008e0604 */
[----:B------:R0:W5:Y:S04]  /*2050*/  LDG.E.U8 R23, desc[UR20][R14.64] ;  /* 0x000000140e177981 */ /* 0x000168000c1e1100 */
[----:B------:R-:W5:Y:S04]  /*2060*/  LDL R4, [R1+0x78] ;  /* 0x0000780001047983 */ /* 0x000f680000100800 */
[----:B------:R4:W5:Y:S01]  /*2070*/  LDG.E.U8 R24, desc[UR20][R12.64] ;  /* 0x000000140c187981 */ /* 0x000962000c1e1100 */
[----:B0-----:R-:W-:-:S03]  /*2080*/  IADD3 R14, P1, R0, R2, RZ ;  /* 0x00000002000e7210 */ /* 0x001fc60007f3e0ff */
[----:B------:R-:W5:Y:S01]  /*2090*/  LDL R2, [R1+0x6c] ;  /* 0x00006c0001027983 */ /* 0x000f620000100800 */
[----:B---3--:R-:W-:-:S03]  /*20a0*/  IADD3 R8, P2, R0, R16, RZ ;  /* 0x0000001000087210 */ /* 0x008fc60007f5e0ff */
[----:B------:R-:W3:Y:S02]  /*20b0*/  LDL R16, [R1+0x80] ;  /* 0x0000800001107983 */ /* 0x000ee40000100800 */
[C---:B------:R-:W-:Y:S02]  /*20c0*/  IMAD.X R9, R3.reuse, 0x1, R11, P2 ;  /* 0x0000000103097824 */ /* 0x040fe400010e060b */
[----:B------:R-:W3:Y:S04]  /*20d0*/  LDL R11, [R1+0x84] ;  /* 0x00008400010b7983 */ /* 0x000ee80000100800 */
[----:B------:R5:W3:Y:S01]  /*20e0*/  LDG.E.U8 R25, desc[UR20][R8.64] ;  /* 0x0000001408197981 */ /* 0x000ae2000c1e1100 */
[----:B--2---:R-:W-:-:S03]  /*20f0*/  IMAD.X R15, R3, 0x1, R5, P1 ;  /* 0x00000001030f7824 */ /* 0x004fc600008e0605 */
[----:B------:R-:W2:Y:S01]  /*2100*/  LDL R5, [R1+0x8c] ;  /* 0x00008c0001057983 */ /* 0x000ea20000100800 */
[----:B----4-:R-:W-:-:S03]  /*2110*/  IADD3 R12, P2, R0, R6, RZ ;  /* 0x00000006000c7210 */ /* 0x010fc60007f5e0ff */
[----:B------:R-:W4:Y:S04]  /*2120*/  LDL R6, [R1+0xa0] ;  /* 0x0000a00001067983 */ /* 0x000f280000100800 */
[----:B------:R0:W4:Y:S01]  /*2130*/  LDG.E.U8 R26, desc[UR20][R14.64] ;  /* 0x000000140e1a7981 */ /* 0x000122000c1e1100 */
[----:B-----5:R-:W-:-:S03]  /*2140*/  IADD3 R8, P1, R0, R4, RZ ;  /* 0x0000000400087210 */ /* 0x020fc60007f3e0ff */
[----:B------:R-:W5:Y:S01]  /*2150*/  LDL R4, [R1+0x94] ;  /* 0x0000940001047983 */ /* 0x000f620000100800 */
[----:B------:R-:W-:-:S03]  /*2160*/  IMAD.X R13, R3, 0x1, R2, P2 ;  /* 0x00000001030d7824 */ /* 0x000fc600010e0602 */
[----:B------:R-:W4:Y:S01]  /*2170*/  LDL R2, [R1+0x9c] ;  /* 0x00009c0001027983 */ /* 0x000f220000100800 */
[----:B------:R-:W-:Y:S01]  /*2180*/  IMAD.X R9, R3, 0x1, R124, P1 ;  /* 0x0000000103097824 */ /* 0x000fe200008e067c */
[C---:B0-----:R-:W-:Y:S02]  /*2190*/  IADD3 R14, P1, R0.reuse, R123, RZ ;  /* 0x0000007b000e7210 */ /* 0x041fe40007f3e0ff */
[----:B------:R-:W4:Y:S04]  /*21a0*/  LDG.E.U8 R27, desc[UR20][R12.64] ;  /* 0x000000140c1b7981 */ /* 0x000f28000c1e1100 */
[----:B------:R0:W4:Y:S02]  /*21b0*/  LDG.E.U8 R28, desc[UR20][R8.64] ;  /* 0x00000014081c7981 */ /* 0x000124000c1e1100 */
[----:B0-----:R-:W-:-:S02]  /*21c0*/  IADD3 R8, P3, R0, R120, RZ ;  /* 0x0000007800087210 */ /* 0x001fc40007f7e0ff */
[----:B------:R0:W-:Y:S01]  /*21d0*/  STL [R1+0x130], R0 ;  /* 0x0001300001007387 */ /* 0x0001e20000100800 */
[----:B------:R-:W-:Y:S01]  /*21e0*/  USHF.L.U32 UR8, UR24, 0x6, URZ ;  /* 0x0000000618087899 */ /* 0x000fe2000800063f */
[----:B------:R-:W-:Y:S01]  /*21f0*/  UMOV UR30, UR6 ;  /* 0x00000006001e7c82 */ /* 0x000fe20008000000 */
[----:B------:R-:W-:Y:S01]  /*2200*/  UMOV UR31, 0x80000020 ;  /* 0x80000020001f7882 */ /* 0x000fe20000000000 */
[C---:B---3--:R-:W-:Y:S01]  /*2210*/  IADD3 R16, P2, R0.reuse, R16, RZ ;  /* 0x0000001000107210 */ /* 0x048fe20007f5e0ff */
[----:B------:R-:W-:Y:S01]  /*2220*/  UMOV UR29, 0x80000020 ;  /* 0x80000020001d7882 */ /* 0x000fe20000000000 */
[----:B------:R-:W-:Y:S01]  /*2230*/  UMOV UR16, 0xfffffffe ;  /* 0xfffffffe00107882 */ /* 0x000fe20000000000 */
[----:B------:R-:W-:Y:S01]  /*2240*/  UMOV UR17, 0x7fffffdf ;  /* 0x7fffffdf00117882 */ /* 0x000fe20000000000 */
[----:B------:R-:W-:Y:S01]  /*2250*/  UMOV UR9, URZ ;  /* 0x0000003f00097c82 */ /* 0x000fe20008000000 */
[C---:B------:R-:W-:Y:S01]  /*2260*/  IMAD.X R17, R3.reuse, 0x1, R122, P2 ;  /* 0x0000000103117824 */ /* 0x040fe200010e067a */
[----:B------:R-:W-:Y:S01]  /*2270*/  IADD3 R12, P2, R0, R121, RZ ;  /* 0x00000079000c7210 */ /* 0x000fe20007f5e0ff */
[----:B------:R-:W-:-:S02]  /*2280*/  IMAD.X R15, R3, 0x1, R11, P1 ;  /* 0x00000001030f7824 */ /* 0x000fc400008e060b */
[C---:B-----5:R-:W-:Y:S01]  /*2290*/  IMAD.X R9, R3.reuse, 0x1, R4, P3 ;  /* 0x0000000103097824 */ /* 0x060fe200018e0604 */
[----:B------:R4:W3:Y:S01]  /*22a0*/  LDG.E.U8 R29, desc[UR20][R16.64] ;  /* 0x00000014101d7981 */ /* 0x0008e2000c1e1100 */
[----:B--2---:R-:W-:-:S03]  /*22b0*/  IMAD.X R13, R3, 0x1, R5, P2 ;  /* 0x00000001030d7824 */ /* 0x004fc600010e0605 */
[----:B------:R-:W2:Y:S04]  /*22c0*/  LDG.E.U8 R14, desc[UR20][R14.64] ;  /* 0x000000140e0e7981 */ /* 0x000ea8000c1e1100 */
[----:B------:R-:W5:Y:S01]  /*22d0*/  LDG.E.U8 R12, desc[UR20][R12.64] ;  /* 0x000000140c0c7981 */ /* 0x000f62000c1e1100 */
[----:B----4-:R-:W-:-:S03]  /*22e0*/  IADD3 R16, P1, R0, R6, RZ ;  /* 0x0000000600107210 */ /* 0x010fc60007f3e0ff */
[----:B------:R1:W4:Y:S02]  /*22f0*/  LDG.E.U8 R9, desc[UR20][R8.64] ;  /* 0x0000001408097981 */ /* 0x000324000c1e1100 */
[----:B------:R-:W-:Y:S01]  /*2300*/  IMAD.X R17, R3, 0x1, R2, P1 ;  /* 0x0000000103117824 */ /* 0x000fe200008e0602 */
[----:B------:R-:W-:Y:S01]  /*2310*/  ULOP3.LUT UR8, UR8, 0x300, URZ, 0xc0, !UPT ;  /* 0x0000030008087892 */ /* 0x000fe2000f8ec03f */
[----:B------:R-:W4:Y:S04]  /*2320*/  LDL R120, [R1+0xa8] ;  /* 0x0000a80001787983 */ /* 0x000f280000100800 */
[----:B------:R-:W4:Y:S04]  /*2330*/  LDG.E.U8 R3, desc[UR20][R16.64] ;  /* 0x0000001410037981 */ /* 0x000f28000c1e1100 */
[----:B------:R-:W4:Y:S04]  /*2340*/  LDL R13, [R1+0xac] ;  /* 0x0000ac00010d7983 */ /* 0x000f280000100800 */
[----:B------:R-:W4:Y:S04]  /*2350*/  LDL R15, [R1+0xb8] ;  /* 0x0000b800010f7983 */ /* 0x000f280000100800 */
[----:B------:R-:W4:Y:S01]  /*2360*/  LDL R17, [R1+0xb0] ;  /* 0x0000b00001117983 */ /* 0x000f220000100800 */
[----:B------:R-:W1:Y:S01]  /*2370*/  S2R R2, SR_TID.X ;  /* 0x0000000000027919 */ /* 0x000e620000002100 */
[----:B------:R-:W-:-:S02]  /*2380*/  ULEA.HI UR8, UR15, UR8, URZ, 0x1c ;  /* 0x000000080f087291 */ /* 0x000fc4000f8fe03f */
[----:B------:R-:W4:Y:S04]  /*2390*/  LDL R16, [R1+0xa4] ;  /* 0x0000a40001107983 */ /* 0x000f280000100800 */
[----:B0-----:R-:W4:Y:S04]  /*23a0*/  LDL R0, [R1+0xb4] ;  /* 0x0000b40001007983 */ /* 0x001f280000100800 */
[----:B------:R-:W4:Y:S04]  /*23b0*/  LDL R11, [R1+0xc0] ;  /* 0x0000c000010b7983 */ /* 0x000f280000100800 */
[----:B------:R-:W4:Y:S04]  /*23c0*/  LDL R6, [R1+0xc8] ;  /* 0x0000c80001067983 */ /* 0x000f280000100800 */
[----:B------:R-:W4:Y:S04]  /*23d0*/  LDL R5, [R1+0xbc] ;  /* 0x0000bc0001057983 */ /* 0x000f280000100800 */
[----:B------:R-:W4:Y:S01]  /*23e0*/  LDL R4, [R1+0xd0] ;  /* 0x0000d00001047983 */ /* 0x000f220000100800 */
[----:B-1----:R-:W-:-:S04]  /*23f0*/  LOP3.LUT R30, R2, 0x180, RZ, 0xc0, !PT ;  /* 0x00000180021e7812 */ /* 0x002fc800078ec0ff */
[----:B------:R-:W-:-:S04]  /*2400*/  SHF.R.U32.HI R30, RZ, 0x3, R30 ;  /* 0x00000003ff1e7819 */ /* 0x000fc8000001161e */
[----:B------:R-:W-:Y:S01]  /*2410*/  LOP3.LUT R8, R30, 0x1ff, R2, 0x78, !PT ;  /* 0x000001ff1e087812 */ /* 0x000fe200078e7802 */
[----:B------:R-:W-:Y:S01]  /*2420*/  BAR.SYNC.DEFER_BLOCKING 0x0 ;  /* 0x0000000000007b1d */ /* 0x000fe20000010000 */
[----:B------:R-:W-:-:S05]  /*2430*/  ULOP3.LUT UR8, UR8, 0x3fff, URZ, 0xc0, !UPT ;  /* 0x00003fff08087892 */ /* 0x000fca000f8ec03f */
[----:B------:R-:W4:Y:S04]  /*2440*/  LDL R2, [R1+0xc4] ;  /* 0x0000c40001027983 */ /* 0x000f280000100800 */
[----:B------:R-:W-:Y:S04]  /*2450*/  STS.U8 [R8+UR15+0x4000], R18 ;  /* 0x0040001208007988 */ /* 0x000fe8000800000f */
        /* <DEDUP_REMOVED lines=9> */
[----:B------:R-:W-:Y:S01]  /*24f0*/  STS.U8 [R8+UR15+0x5400], R28 ;  /* 0x0054001c08007988 */ /* 0x000fe2000800000f */
[----:B------:R-:W-:Y:S01]  /*2500*/  UMOV UR28, UR8 ;  /* 0x00000008001c7c82 */ /* 0x000fe20008000000 */
[----:B------:R-:W-:-:S02]  /*2510*/  UIADD3.64 UR8, UR8, -UR16, URZ ;  /* 0x8000001008087297 */ /* 0x000fc4000fffe03f */
[----:B---3--:R0:W-:Y:S04]  /*2520*/  STS.U8 [R8+UR15+0x5600], R29 ;  /* 0x0056001d08007988 */ /* 0x0081e8000800000f */
[----:B--2---:R1:W-:Y:S04]  /*2530*/  STS.U8 [R8+UR15+0x5800], R14 ;  /* 0x0058000e08007988 */ /* 0x0043e8000800000f */
[----:B-----5:R2:W-:Y:S04]  /*2540*/  STS.U8 [R8+UR15+0x5a00], R12 ;  /* 0x005a000c08007988 */ /* 0x0205e8000800000f */
[----:B----4-:R-:W-:Y:S04]  /*2550*/  STS.U8 [R8+UR15+0x5c00], R9 ;  /* 0x005c000908007988 */ /* 0x010fe8000800000f */
[----:B------:R3:W-:Y:S01]  /*2560*/  STS.U8 [R8+UR15+0x5e00], R3 ;  /* 0x005e000308007988 */ /* 0x0007e2000800000f */
[----:B------:R4:W-:Y:S06]  /*2570*/  MEMBAR.ALL.CTA ;  /* 0x0000000000007992 */ /* 0x0009ec0000008000 */
[----:B----4-:R-:W4:Y:S02]  /*2580*/  FENCE.VIEW.ASYNC.S ;  /* 0x00000000000073c6 */ /* 0x010f240000000000 */
[----:B----4-:R-:W-:Y:S06]  /*2590*/  BAR.SYNC.DEFER_BLOCKING 0x0 ;  /* 0x0000000000007b1d */ /* 0x010fec0000010000 */
[----:B0-----:R-:W-:-:S06]  /*25a0*/  WARPGROUP.ARRIVE ;  /* 0x00000000000079c5 */ /* 0x001fcc0000000000 */
[----:B------:R-:W-:Y:S01]  /*25b0*/  QGMMA.64x128x32.F32.E4M3.E4M3 R24, gdesc[UR28], RZ, !UPT ;  /* 0x01e000001c1879f3 */ /* 0x000fe2000c7008ff */
[----:B------:R-:W-:-:S11]  /*25c0*/  IADD3 R20, P2, R17, UR4, RZ ;  /* 0x0000000411147c10 */ /* 0x000fd6000ff5e0ff */
[----:B------:R-:W-:Y:S01]  /*25d0*/  QGMMA.64x128x32.F32.E4M3.E4M3 R24, gdesc[UR8], R24, gsb0 ;  /* 0x01e00000081879f3 */ /* 0x000fe20008000818 */
[----:B------:R-:W-:-:S06]  /*25e0*/  USHF.R.S32.HI UR8, URZ, 0x1f, UR4 ;  /* 0x0000001f3f087899 */ /* 0x000fcc0008011404 */
[----:B------:R-:W-:-:S05]  /*25f0*/  IADD3.X R21, R13, UR8, RZ, P2, !PT ;  /* 0x000000080d157c10 */ /* 0x000fca00097fe4ff */
[----:B------:R-:W4:Y:S01]  /*2600*/  LDG.E.U8 R20, desc[UR20][R20.64] ;  /* 0x0000001414147981 */ /* 0x000f22000c1e1100 */
[----:B------:R-:W-:-:S04]  /*2610*/  IADD3 R22, P1, R120, UR4, RZ ;  /* 0x0000000478167c10 */ /* 0x000fc8000ff3e0ff */
[----:B------:R-:W-:Y:S02]  /*2620*/  IADD3.X R23, R16, UR8, RZ, P1, !PT ;  /* 0x0000000810177c10 */ /* 0x000fe40008ffe4ff */
[----:B-1----:R-:W-:-:S03]  /*2630*/  IADD3 R14, P1, R15, UR4, RZ ;  /* 0x000000040f0e7c10 */ /* 0x002fc6000ff3e0ff */
[----:B------:R-:W5:Y:S01]  /*2640*/  LDG.E.U8 R22, desc[UR20][R22.64] ;  /* 0x0000001416167981 */ /* 0x000f62000c1e1100 */
[----:B------:R-:W-:-:S03]  /*2650*/  IADD3.X R15, R0, UR8, RZ, P1, !PT ;  /* 0x00000008000f7c10 */ /* 0x000fc60008ffe4ff */
[----:B------:R-:W5:Y:S01]  /*2660*/  LDL R0, [R1+0xd8] ;  /* 0x0000d80001007983 */ /* 0x000f620000100800 */
[----:B--2---:R-:W-:Y:S02]  /*2670*/  IADD3 R12, P2, R11, UR4, RZ ;  /* 0x000000040b0c7c10 */ /* 0x004fe4000ff5e0ff */
[----:B------:R-:W-:Y:S01]  /*2680*/  IADD3 R18, P1, R6, UR4, RZ ;  /* 0x0000000406127c10 */ /* 0x000fe2000ff3e0ff */
[----:B---3--:R0:W2:Y:S01]  /*2690*/  LDG.E.U8 R3, desc[UR20][R14.64] ;  /* 0x000000140e037981 */ /* 0x0080a2000c1e1100 */
[----:B------:R-:W-:-:S05]  /*26a0*/  IADD3.X R13, R5, UR8, RZ, P2, !PT ;  /* 0x00000008050d7c10 */ /* 0x000fca00097fe4ff */
[----:B------:R5:W3:Y:S01]  /*26b0*/  LDG.E.U8 R9, desc[UR20][R12.64] ;  /* 0x000000140c097981 */ /* 0x000ae2000c1e1100 */
[----:B0-----:R-:W-:-:S03]  /*26c0*/  IADD3 R14, P2, R4, UR4, RZ ;  /* 0x00000004040e7c10 */ /* 0x001fc6000ff5e0ff */
[----:B----4-:R0:W-:Y:S04]  /*26d0*/  STL [R1+0x144], R20 ;  /* 0x0001441401007387 */ /* 0x0101e80000100800 */
[----:B------:R-:W4:Y:S04]  /*26e0*/  LDL R17, [R1+0xcc] ;  /* 0x0000cc0001117983 */ /* 0x000f280000100800 */
[----:B------:R-:W2:Y:S04]  /*26f0*/  LDL R16, [R1+0xe0] ;  /* 0x0000e00001107983 */ /* 0x000ea80000100800 */
[----:B------:R-:W2:Y:S04]  /*2700*/  LDL R122, [R1+0xd4] ;  /* 0x0000d400017a7983 */ /* 0x000ea80000100800 */
[----:B------:R-:W2:Y:S04]  /*2710*/  LDL R21, [R1+0xdc] ;  /* 0x0000dc0001157983 */ /* 0x000ea80000100800 */
[----:B------:R-:W2:Y:S04]  /*2720*/  LDL R121, [R1+0xe8] ;  /* 0x0000e80001797983 */ /* 0x000ea80000100800 */
[----:B------:R-:W2:Y:S04]  /*2730*/  LDL R23, [R1+0xe4] ;  /* 0x0000e40001177983 */ /* 0x000ea80000100800 */
[----:B------:R-:W2:Y:S04]  /*2740*/  LDL R120, [R1+0xf0] ;  /* 0x0000f00001787983 */ /* 0x000ea80000100800 */
[----:B------:R-:W2:Y:S04]  /*2750*/  LDL R11, [R1+0xf8] ;  /* 0x0000f800010b7983 */ /* 0x000ea80000100800 */
[----:B0-----:R-:W2:Y:S04]  /*2760*/  LDL R20, [R1+0xec] ;  /* 0x0000ec0001147983 */ /* 0x001ea80000100800 */
[----:B------:R-:W2:Y:S04]  /*2770*/  LDL R6, [R1+0xf4] ;  /* 0x0000f40001067983 */ /* 0x000ea80000100800 */
[----:B------:R-:W2:Y:S04]  /*2780*/  LDL R5, [R1+0x100] ;  /* 0x0001000001057983 */ /* 0x000ea80000100800 */
[----:B------:R-:W2:Y:S01]  /*2790*/  LDL R4, [R1+0xfc] ;  /* 0x0000fc0001047983 */ /* 0x000ea20000100800 */
[----:B------:R-:W-:-:S02]  /*27a0*/  IADD3.X R19, R2, UR8, RZ, P1, !PT ;  /* 0x0000000802137c10 */ /* 0x000fc40008ffe4ff */
[----:B-----5:R-:W-:-:S03]  /*27b0*/  IADD3 R12, P1, R0, UR4, RZ ;  /* 0x00000004000c7c10 */ /* 0x020fc6000ff3e0ff */
[----:B------:R-:W5:Y:S04]  /*27c0*/  LDG.E.U8 R18, desc[UR20][R18.64] ;  /* 0x0000001412127981 */ /* 0x000f68000c1e1100 */
[----:B---3--:R-:W-:Y:S04]  /*27d0*/  STL [R1+0x148], R9 ;  /* 0x0001480901007387 */ /* 0x008fe80000100800 */
[----:B------:R-:W3:Y:S04]  /*27e0*/  LDL R2, [R1+0x108] ;  /* 0x0001080001027983 */ /* 0x000ee80000100800 */
[----:B------:R-:W5:Y:S01]  /*27f0*/  LDL R0, [R1+0x104] ;  /* 0x0001040001007983 */ /* 0x000f620000100800 */
[----:B----4-:R-:W-:-:S02]  /*2800*/  IADD3.X R15, R17, UR8, RZ, P2, !PT ;  /* 0x00000008110f7c10 */ /* 0x010fc400097fe4ff */
[----:B--2---:R-:W-:-:S03]  /*2810*/  IADD3 R16, P2, R16, UR4, RZ ;  /* 0x0000000410107c10 */ /* 0x004fc6000ff5e0ff */
[----:B------:R-:W2:Y:S01]  /*2820*/  LDG.E.U8 R19, desc[UR20][R14.64] ;  /* 0x000000140e137981 */ /* 0x000ea2000c1e1100 */
[----:B------:R-:W-:Y:S02]  /*2830*/  IADD3.X R13, R122, UR8, RZ, P1, !PT ;  /* 0x000000087a0d7c10 */ /* 0x000fe40008ffe4ff */
[----:B------:R-:W-:-:S03]  /*2840*/  IADD3.X R17, R21, UR8, RZ, P2, !PT ;  /* 0x0000000815117c10 */ /* 0x000fc600097fe4ff */
[----:B------:R0:W4:Y:S04]  /*2850*/  LDG.E.U8 R21, desc[UR20][R12.64] ;  /* 0x000000140c157981 */ /* 0x000128000c1e1100 */
[----:B------:R-:W4:Y:S01]  /*2860*/  LDG.E.U8 R16, desc[UR20][R16.64] ;  /* 0x0000001410107981 */ /* 0x000f22000c1e1100 */
[----:B0-----:R-:W-:-:S04]  /*2870*/  IADD3 R12, P1, R121, UR4, RZ ;  /* 0x00000004790c7c10 */ /* 0x001fc8000ff3e0ff */
[----:B------:R-:W-:Y:S02]  /*2880*/  IADD3.X R13, R23, UR8, RZ, P1, !PT ;  /* 0x00000008170d7c10 */ /* 0x000fe40008ffe4ff */
[----:B------:R-:W-:-:S03]  /*2890*/  IADD3 R14, P2, R120, UR4, RZ ;  /* 0x00000004780e7c10 */ /* 0x000fc6000ff5e0ff */
[----:B------:R0:W4:Y:S01]  /*28a0*/  LDG.E.U8 R17, desc[UR20][R12.64] ;  /* 0x000000140c117981 */ /* 0x000122000c1e1100 */
[----:B------:R-:W-:-:S05]  /*28b0*/  IADD3.X R15, R20, UR8, RZ, P2, !PT ;  /* 0x00000008140f7c10 */ /* 0x000fca00097fe4ff */
[----:B------:R-:W4:Y:S01]  /*28c0*/  LDG.E.U8 R14, desc[UR20][R14.64] ;  /* 0x000000140e0e7981 */ /* 0x000f22000c1e1100 */
[----:B0-----:R-:W-:-:S04]  /*28d0*/  IADD3 R12, P1, R11, UR4, RZ ;  /* 0x000000040b0c7c10 */ /* 0x001fc8000ff3e0ff */
[----:B------:R-:W-:-:S05]  /*28e0*/  IADD3.X R13, R6, UR8, RZ, P1, !PT ;  /* 0x00000008060d7c10 */ /* 0x000fca0008ffe4ff */
[----:B------:R0:W4:Y:S02]  /*28f0*/  LDG.E.U8 R15, desc[UR20][R12.64] ;  /* 0x000000140c0f7981 */ /* 0x000124000c1e1100 */
[----:B0-----:R-:W-:-:S04]  /*2900*/  IADD3 R12, P1, R5, UR4, RZ ;  /* 0x00000004050c7c10 */ /* 0x001fc8000ff3e0ff */
[----:B------:R-:W-:-:S05]  /*2910*/  IADD3.X R13, R4, UR8, RZ, P1, !PT ;  /* 0x00000008040d7c10 */ /* 0x000fca0008ffe4ff */
[----:B------:R3:W4:Y:S02]  /*2920*/  LDG.E.U8 R23, desc[UR20][R12.64] ;  /* 0x000000140c177981 */ /* 0x000724000c1e1100 */
[----:B---3--:R-:W-:-:S04]  /*2930*/  IADD3 R12, P1, R2, UR4, RZ ;  /* 0x00000004020c7c10 */ /* 0x008fc8000ff3e0ff */
[----:B-----5:R-:W-:Y:S01]  /*2940*/  IADD3.X R13, R0, UR8, RZ, P1, !PT ;  /* 0x00000008000d7c10 */ /* 0x020fe20008ffe4ff */
[----:B------:R-:W-:-:S04]  /*2950*/  WARPGROUP.DEPBAR.LE gsb0, 0x0 ;  /* 0x00008000000079c5 */ /* 0x000fc80000010000 */
[----:B------:R0:W3:Y:S02]  /*2960*/  LDG.E.U8 R120, desc[UR20][R12.64] ;  /* 0x000000140c787981 */ /* 0x0000e4000c1e1100 */
[----:B0-----:R-:W-:Y:S01]  /*2970*/  FMUL R12, R26, UR12 ;  /* 0x0000000c1a0c7c20 */ /* 0x001fe20008400000 */
[----:B------:R-:W-:-:S05]  /*2980*/  FMUL R13, R27, UR12 ;  /* 0x0000000c1b0d7c20 */ /* 0x000fca0008400000 */
[----:B------:R-:W-:Y:S01]  /*2990*/  FMNMX R12, R12, R13, !PT ;  /* 0x0000000d0c0c7209 */ /* 0x000fe20007800000 */
        /* <DEDUP_REMOVED lines=12> */
[----:B------:R-:W-:Y:S01]  /*2a60*/  FMUL R13, R42, UR12 ;  /* 0x0000000c2a0d7c20 */ /* 0x000fe20008400000 */
[----:B--2---:R-:W-:Y:S04]  /*2a70*/  STL [R1+0x14c], R19 ;  /* 0x00014c1301007387 */ /* 0x004fe80000100800 */
[----:B----4-:R-:W-:Y:S04]  /*2a80*/  STL [R1+0x150], R16 ;  /* 0x0001501001007387 */ /* 0x010fe80000100800 */
[----:B------:R-:W-:Y:S04]  /*2a90*/  STL [R1+0x154], R14 ;  /* 0x0001540e01007387 */ /* 0x000fe80000100800 */
[----:B------:R-:W-:Y:S04]  /*2aa0*/  STL [R1+0x158], R23 ;  /* 0x0001581701007387 */ /* 0x000fe80000100800 */
[----:B------:R-:W2:Y:S04]  /*2ab0*/  LDL R2, [R1+0x118] ;  /* 0x0001180001027983 */ /* 0x000ea80000100800 */
[----:B------:R-:W4:Y:S01]  /*2ac0*/  LDL R0, [R1+0x114] ;  /* 0x0001140001007983 */ /* 0x000f220000100800 */
        /* <DEDUP_REMOVED lines=44> */
[----:B------:R-:W-:-:S04]  /*2d90*/  FMUL R121, R87, UR12 ;  /* 0x0000000c57797c20 */ /* 0x000fc80008400000 */
[----:B------:R-:W-:-:S04]  /*2da0*/  FMNMX R12, R13, R12, !PT ;  /* 0x0000000c0d0c7209 */ /* 0x000fc80007800000 */
[----:B------:R-:W-:Y:S01]  /*2db0*/  FMNMX R121, R121, R12, !PT ;  /* 0x0000000c79797209 */ /* 0x000fe20007800000 */
[----:B------:R-:W-:Y:S01]  /*2dc0*/  FMUL R122, R24, UR12 ;  /* 0x0000000c187a7c20 */ /* 0x000fe20008400000 */
[----:B------:R-:W-:-:S05]  /*2dd0*/  FMUL R123, R25, UR12 ;  /* 0x0000000c197b7c20 */ /* 0x000fca0008400000 */
[----:B------:R-:W-:Y:S01]  /*2de0*/  FMNMX R122, R122, R123, !PT ;  /* 0x0000007b7a7a7209 */ /* 0x000fe20007800000 */
[----:B------:R-:W-:-:S05]  /*2df0*/  FMUL R123, R28, UR12 ;  /* 0x0000000c1c7b7c20 */ /* 0x000fca0008400000 */
[----:B------:R-:W-:Y:S01]  /*2e00*/  FMNMX R122, R123, R122, !PT ;  /* 0x0000007a7b7a7209 */ /* 0x000fe20007800000 */
[----:B------:R-:W-:-:S05]  /*2e10*/  FMUL R123, R29, UR12 ;  /* 0x0000000c1d7b7c20 */ /* 0x000fca0008400000 */
[----:B------:R-:W-:Y:S01]  /*2e20*/  FMNMX R122, R123, R122, !PT ;  /* 0x0000007a7b7a7209 */ /* 0x000fe20007800000 */
[----:B------:R-:W-:Y:S01]  /*2e30*/  FMUL R123, R33, UR12 ;  /* 0x0000000c217b7c20 */ /* 0x000fe20008400000 */
[----:B--2---:R-:W-:-:S04]  /*2e40*/  IADD3 R12, P1, R2, UR4, RZ ;  /* 0x00000004020c7c10 */ /* 0x004fc8000ff3e0ff */
[----:B----4-:R-:W-:-:S05]  /*2e50*/  IADD3.X R13, R0, UR8, RZ, P1, !PT ;  /* 0x00000008000d7c10 */ /* 0x010fca0008ffe4ff */
[----:B------:R0:W2:Y:S04]  /*2e60*/  LDG.E.U8 R12, desc[UR20][R12.64] ;  /* 0x000000140c0c7981 */ /* 0x0000a8000c1e1100 */
[----:B0-----:R-:W0:Y:S02]  /*2e70*/  SHFL.BFLY PT, R13, R121, 0x2, 0x1f ;  /* 0x0c401f00790d7f89 */ /* 0x001e2400000e0000 */
[----:B0-----:R-:W-:Y:S01]  /*2e80*/  FMNMX R13, R121, R13, !PT ;  /* 0x0000000d790d7209 */ /* 0x001fe20007800000 */
[----:B------:R-:W-:-:S05]  /*2e90*/  FMUL R121, R32, UR12 ;  /* 0x0000000c20797c20 */ /* 0x000fca0008400000 */
[----:B------:R-:W-:Y:S02]  /*2ea0*/  FMNMX R122, R121, R122, !PT ;  /* 0x0000007a797a7209 */ /* 0x000fe40007800000 */
[----:B------:R-:W0:Y:S02]  /*2eb0*/  SHFL.BFLY PT, R121, R13, 0x1, 0x1f ;  /* 0x0c201f000d797f89 */ /* 0x000e2400000e0000 */
[----:B------:R-:W-:Y:S01]  /*2ec0*/  FMNMX R122, R123, R122, !PT ;  /* 0x0000007a7b7a7209 */ /* 0x000fe20007800000 */
[----:B------:R-:W-:-:S05]  /*2ed0*/  FMUL R123, R36, UR12 ;  /* 0x0000000c247b7c20 */ /* 0x000fca0008400000 */
[----:B------:R-:W-:Y:S01]  /*2ee0*/  FMNMX R122, R123, R122, !PT ;  /* 0x0000007a7b7a7209 */ /* 0x000fe20007800000 */
[----:B------:R-:W-:-:S05]  /*2ef0*/  FMUL R123, R37, UR12 ;  /* 0x0000000c257b7c20 */ /* 0x000fca0008400000 */
[----:B------:R-:W-:Y:S01]  /*2f00*/  FMNMX R122, R123, R122, !PT ;  /* 0x0000007a7b7a7209 */ /* 0x000fe20007800000 */
[----:B------:R-:W-:-:S05]  /*2f10*/  FMUL R123, R40, UR12 ;  /* 0x0000000c287b7c20 */ /* 0x000fca0008400000 */
[----:B------:R-:W-:Y:S02]  /*2f20*/  FMNMX R122, R123, R122, !PT ;  /* 0x0000007a7b7a7209 */ /* 0x000fe40007800000 */
[----:B0-----:R-:W-:Y:S01]  /*2f30*/  FMNMX R13, R13, R121, !PT ;  /* 0x000000790d0d7209 */ /* 0x001fe20007800000 */
[----:B------:R-:W-:-:S03]  /*2f40*/  FMUL R121, R41, UR12 ;  /* 0x0000000c29797c20 */ /* 0x000fc60008400000 */
[----:B------:R-:W-:Y:S02]  /*2f50*/  FMNMX R13, R13, R10, !PT ;  /* 0x0000000a0d0d7209 */ /* 0x000fe40007800000 */
[----:B------:R-:W-:Y:S01]  /*2f60*/  FMNMX R122, R121, R122, !PT ;  /* 0x0000007a797a7209 */ /* 0x000fe20007800000 */
[----:B------:R-:W-:Y:S02]  /*2f70*/  FMUL R121, R44, UR12 ;  /* 0x0000000c2c797c20 */ /* 0x000fe40008400000 */
[----:B------:R-:W-:-:S03]  /*2f80*/  FFMA R123, R26, UR12, -R13 ;  /* 0x0000000c1a7b7c23 */ /* 0x000fc6000800080d */
[----:B------:R-:W-:Y:S01]  /*2f90*/  FMNMX R26, R121, R122, !PT ;  /* 0x0000007a791a7209 */ /* 0x000fe20007800000 */
[----:B------:R-:W-:Y:S01]  /*2fa0*/  FMUL R121, R45, UR12 ;  /* 0x0000000c2d797c20 */ /* 0x000fe20008400000 */
[--C-:B------:R-:W-:Y:S01]  /*2fb0*/  FFMA R27, R27, UR12, -R13.reuse ;  /* 0x0000000c1b1b7c23 */ /* 0x100fe2000800080d */
[----:B------:R-:W-:-:S01]  /*2fc0*/  FFMA R30, R30, UR12, -R13 ;  /* 0x0000000c1e1e7c23 */ /* 0x000fc2000800080d */
[--C-:B------:R-:W-:Y:S01]  /*2fd0*/  FFMA R31, R31, UR12, -R13.reuse ;  /* 0x0000000c1f1f7c23 */ /* 0x100fe2000800080d */
[----:B------:R-:W-:Y:S01]  /*2fe0*/  FMUL R123, R123, 1.4426950216293334961 ;  /* 0x3fb8aa3b7b7b7820 */ /* 0x000fe20000400000 */
[----:B------:R-:W-:Y:S01]  /*2ff0*/  FMNMX R26, R121, R26, !PT ;  /* 0x0000001a791a7209 */ /* 0x000fe20007800000 */
[----:B------:R-:W-:-:S01]  /*3000*/  FFMA R34, R34, UR12, -R13 ;  /* 0x0000000c22227c23 */ /* 0x000fc2000800080d */
[----:B------:R-:W-:Y:S01]  /*3010*/  FMUL R121, R27, 1.4426950216293334961 ;  /* 0x3fb8aa3b1b797820 */ /* 0x000fe20000400000 */
[----:B------:R-:W-:-:S01]  /*3020*/  FFMA R35, R35, UR12, -R13 ;  /* 0x0000000c23237c23 */ /* 0x000fc2000800080d */
[----:B------:R-:W-:Y:S01]  /*3030*/  FMUL R30, R30, 1.4426950216293334961 ;  /* 0x3fb8aa3b1e1e7820 */ /* 0x000fe20000400000 */
[----:B------:R-:W-:-:S01]  /*3040*/  FFMA R38, R38, UR12, -R13 ;  /* 0x0000000c26267c23 */ /* 0x000fc2000800080d */
[----:B------:R-:W-:Y:S01]  /*3050*/  FMUL R31, R31, 1.4426950216293334961 ;  /* 0x3fb8aa3b1f1f7820 */ /* 0x000fe20000400000 */
[----:B------:R-:W-:-:S01]  /*3060*/  FFMA R39, R39, UR12, -R13 ;  /* 0x0000000c27277c23 */ /* 0x000fc2000800080d */
[----:B------:R-:W0:Y:S01]  /*3070*/  MUFU.EX2 R23, R123 ;  /* 0x0000007b00177308 */ /* 0x000e220000000800 */
[----:B------:R-:W-:Y:S01]  /*3080*/  FMUL R34, R34, 1.4426950216293334961 ;  /* 0x3fb8aa3b22227820 */ /* 0x000fe20000400000 */
[----:B------:R-:W-:Y:S01]  /*3090*/  FMUL R35, R35, 1.4426950216293334961 ;  /* 0x3fb8aa3b23237820 */ /* 0x000fe20000400000 */
[----:B------:R-:W-:Y:S01]  /*30a0*/  FMUL R38, R38, 1.4426950216293334961 ;  /* 0x3fb8aa3b26267820 */ /* 0x000fe20000400000 */
[----:B------:R-:W-:-:S04]  /*30b0*/  FMUL R39, R39, 1.4426950216293334961 ;  /* 0x3fb8aa3b27277820 */ /* 0x000fc80000400000 */
[----:B------:R-:W1:Y:S01]  /*30c0*/  MUFU.EX2 R14, R121 ;  /* 0x00000079000e7308 */ /* 0x000e620000000800 */
[----:B------:R-:W-:-:S07]  /*30d0*/  FFMA R42, R42, UR12, -R13 ;  /* 0x0000000c2a2a7c23 */ /* 0x000fce000800080d */
[----:B------:R-:W4:Y:S08]  /*30e0*/  MUFU.EX2 R16, R30 ;  /* 0x0000001e00107308 */ /* 0x000f300000000800 */
[----:B------:R-:W5:Y:S08]  /*30f0*/  MUFU.EX2 R19, R31 ;  /* 0x0000001f00137308 */ /* 0x000f700000000800 */
[----:B------:R-:W3:Y:S08]  /*3100*/  MUFU.EX2 R9, R34 ;  /* 0x0000002200097308 */ /* 0x000ef00000000800 */
[----:B------:R-:W3:Y:S01]  /*3110*/  MUFU.EX2 R20, R35 ;  /* 0x0000002300147308 */ /* 0x000ee20000000800 */
[----:B------:R-:W-:-:S07]  /*3120*/  FMUL R42, R42, 1.4426950216293334961 ;  /* 0x3fb8aa3b2a2a7820 */ /* 0x000fce0000400000 */
[----:B------:R-:W3:Y:S08]  /*3130*/  MUFU.EX2 R2, R38 ;  /* 0x0000002600027308 */ /* 0x000ef00000000800 */
[----:B------:R-:W3:Y:S01]  /*3140*/  MUFU.EX2 R4, R39 ;  /* 0x0000002700047308 */ /* 0x000ee20000000800 */
[----:B0-----:R-:W-:Y:S04]  /*3150*/  STL [R1+0x20], R23 ;  /* 0x0000201701007387 */ /* 0x001fe80000100800 */
[----:B-1----:R-:W-:Y:S03]  /*3160*/  STL [R1+0x1c], R14 ;  /* 0x00001c0e01007387 */ /* 0x002fe60000100800 */
[----:B------:R-:W0:Y:S01]  /*3170*/  MUFU.EX2 R0, R42 ;  /* 0x0000002a00007308 */ /* 0x000e220000000800 */
[----:B----4-:R-:W-:Y:S04]  /*3180*/  STL [R1+0x18], R16 ;  /* 0x0000181001007387 */ /* 0x010fe80000100800 */
[----:B-----5:R-:W-:Y:S04]  /*3190*/  STL [R1+0x14], R19 ;  /* 0x0000141301007387 */ /* 0x020fe80000100800 */
[----:B---3--:R-:W-:Y:S04]  /*31a0*/  STL [R1+0x10], R9 ;  /* 0x0000100901007387 */ /* 0x008fe80000100800 */
[----:B------:R-:W-:Y:S04]  /*31b0*/  STL [R1+0xc], R20 ;  /* 0x00000c1401007387 */ /* 0x000fe80000100800 */
[----:B------:R-:W-:Y:S04]  /*31c0*/  STL [R1+0x8], R2 ;  /* 0x0000080201007387 */ /* 0x000fe80000100800 */
[----:B------:R-:W-:Y:S04]  /*31d0*/  STL [R1+0x4], R4 ;  /* 0x0000040401007387 */ /* 0x000fe80000100800 */
[----:B------:R-:W3:Y:S04]  /*31e0*/  LDL R125, [R1+0x110] ;  /* 0x00011000017d7983 */ /* 0x000ee80000100800 */
[----:B------:R-:W4:Y:S04]  /*31f0*/  LDL R124, [R1+0x10c] ;  /* 0x00010c00017c7983 */ /* 0x000f280000100800 */
[----:B0-----:R-:W-:Y:S04]  /*3200*/  STL [R1], R0 ;  /* 0x0000000001007387 */ /* 0x001fe80000100800 */
[----:B------:R-:W5:Y:S04]  /*3210*/  LDL R123, [R1+0x120] ;  /* 0x00012000017b7983 */ /* 0x000f680000100800 */
[----:B------:R-:W2:Y:S01]  /*3220*/  LDL R122, [R1+0x11c] ;  /* 0x00011c00017a7983 */ /* 0x000ea20000100800 */
        /* <DEDUP_REMOVED lines=25> */
[----:B------:R-:W-:Y:S01]  /*33c0*/  FMUL R30, R73, UR12 ;  /* 0x0000000c491e7c20 */ /* 0x000fe20008400000 */
[----:B------:R-:W-:-:S03]  /*33d0*/  FMUL R31, R76, UR12 ;  /* 0x0000000c4c1f7c20 */ /* 0x000fc60008400000 */
[----:B------:R-:W-:-:S04]  /*33e0*/  FMNMX R27, R27, R26, !PT ;  /* 0x0000001a1b1b7209 */ /* 0x000fc80007800000 */
[----:B------:R-:W-:-:S04]  /*33f0*/  FMNMX R30, R30, R27, !PT ;  /* 0x0000001b1e1e7209 */ /* 0x000fc80007800000 */
        /* <DEDUP_REMOVED lines=10> */
[----:B------:R-:W-:-:S05]  /*34a0*/  FMNMX R34, R34, R30, !PT ;  /* 0x0000001e22227209 */ /* 0x000fca0007800000 */
[----:B------:R-:W0:Y:S01]  /*34b0*/  SHFL.BFLY PT, R35, R34, 0x2, 0x1f ;  /* 0x0c401f0022237f89 */ /* 0x000e2200000e0000 */
[----:B------:R-:W-:-:S01]  /*34c0*/  FFMA R50, R50, UR12, -R13 ;  /* 0x0000000c32327c23 */ /* 0x000fc2000800080d */
[----:B------:R-:W-:-:S03]  /*34d0*/  FFMA R62, R62, UR12, -R13 ;  /* 0x0000000c3e3e7c23 */ /* 0x000fc6000800080d */
[----:B------:R-:W-:Y:S01]  /*34e0*/  FMUL R50, R50, 1.4426950216293334961 ;  /* 0x3fb8aa3b32327820 */ /* 0x000fe20000400000 */
[----:B------:R-:W-:-:S03]  /*34f0*/  FFMA R47, R47, UR12, -R13 ;  /* 0x0000000c2f2f7c23 */ /* 0x000fc6000800080d */
[----:B------:R1:W-:Y:S01]  /*3500*/  MUFU.EX2 R11, R50 ;  /* 0x00000032000b7308 */ /* 0x0003e20000000800 */
[----:B------:R-:W-:Y:S01]  /*3510*/  FMUL R47, R47, 1.4426950216293334961 ;  /* 0x3fb8aa3b2f2f7820 */ /* 0x000fe20000400000 */
[----:B------:R-:W-:Y:S01]  /*3520*/  FFMA R59, R59, UR12, -R13 ;  /* 0x0000000c3b3b7c23 */ /* 0x000fe2000800080d */
[----:B-1----:R-:W-:Y:S01]  /*3530*/  FMUL R50, R62, 1.4426950216293334961 ;  /* 0x3fb8aa3b3e327820 */ /* 0x002fe20000400000 */
[----:B0-----:R-:W-:-:S05]  /*3540*/  FMNMX R34, R34, R35, !PT ;  /* 0x0000002322227209 */ /* 0x001fca0007800000 */
[----:B------:R-:W0:Y:S01]  /*3550*/  SHFL.BFLY PT, R35, R34, 0x1, 0x1f ;  /* 0x0c201f0022237f89 */ /* 0x000e2200000e0000 */
[----:B------:R1:W-:Y:S02]  /*3560*/  MUFU.EX2 R6, R47 ;  /* 0x0000002f00067308 */ /* 0x0003e40000000800 */
[----:B-1----:R-:W-:Y:S01]  /*3570*/  FMUL R47, R59, 1.4426950216293334961 ;  /* 0x3fb8aa3b3b2f7820 */ /* 0x002fe20000400000 */
[--C-:B------:R-:W-:Y:S01]  /*3580*/  FFMA R59, R71, UR12, -R13.reuse ;  /* 0x0000000c473b7c23 */ /* 0x100fe2000800080d */
[----:B------:R-:W-:-:S01]  /*3590*/  FFMA R55, R55, UR12, -R13 ;  /* 0x0000000c37377c23 */ /* 0x000fc2000800080d */
[----:B------:R-:W-:-:S03]  /*35a0*/  FFMA R67, R67, UR12, -R13 ;  /* 0x0000000c43437c23 */ /* 0x000fc6000800080d */
[----:B------:R-:W-:Y:S01]  /*35b0*/  FMUL R27, R55, 1.4426950216293334961 ;  /* 0x3fb8aa3b371b7820 */ /* 0x000fe20000400000 */
[----:B------:R-:W-:Y:S01]  /*35c0*/  FMUL R55, R67, 1.4426950216293334961 ;  /* 0x3fb8aa3b43377820 */ /* 0x000fe20000400000 */
[--C-:B------:R-:W-:Y:S01]  /*35d0*/  FFMA R67, R78, UR12, -R13.reuse ;  /* 0x0000000c4e437c23 */ /* 0x100fe2000800080d */
[----:B0-----:R-:W-:Y:S01]  /*35e0*/  FMNMX R35, R34, R35, !PT ;  /* 0x0000002322237209 */ /* 0x001fe20007800000 */
[----:B------:R-:W-:-:S03]  /*35f0*/  FFMA R46, R46, UR12, -R13 ;  /* 0x0000000c2e2e7c23 */ /* 0x000fc6000800080d */
[----:B------:R-:W-:Y:S01]  /*3600*/  FMNMX R78, R35, R7, !PT ;  /* 0x00000007234e7209 */ /* 0x000fe20007800000 */
[----:B------:R-:W-:-:S01]  /*3610*/  FFMA R54, R54, UR12, -R13 ;  /* 0x0000000c36367c23 */ /* 0x000fc2000800080d */
[----:B------:R-:W-:Y:S01]  /*3620*/  FMUL R46, R46, 1.4426950216293334961 ;  /* 0x3fb8aa3b2e2e7820 */ /* 0x000fe20000400000 */
[----:B------:R-:W-:-:S02]  /*3630*/  FFMA R66, R66, UR12, -R13 ;  /* 0x0000000c42427c23 */ /* 0x000fc4000800080d */
[----:B------:R-:W-:Y:S01]  /*3640*/  FFMA R28, R28, UR12, -R78 ;  /* 0x0000000c1c1c7c23 */ /* 0x000fe2000800084e */
[----:B------:R-:W-:-:S01]  /*3650*/  FFMA R58, R58, UR12, -R13 ;  /* 0x0000000c3a3a7c23 */ /* 0x000fc2000800080d */
[--C-:B------:R-:W-:Y:S01]  /*3660*/  FFMA R75, R75, UR12, -R13.reuse ;  /* 0x0000000c4b4b7c23 */ /* 0x100fe2000800080d */
[----:B------:R-:W-:-:S01]  /*3670*/  FFMA R83, R83, UR12, -R13 ;  /* 0x0000000c53537c23 */ /* 0x000fc2000800080d */
[----:B------:R-:W-:Y:S01]  /*3680*/  FFMA R29, R29, UR12, -R78 ;  /* 0x0000000c1d1d7c23 */ /* 0x000fe2000800084e */
[----:B------:R-:W-:Y:S01]  /*3690*/  FMUL R26, R54, 1.4426950216293334961 ;  /* 0x3fb8aa3b361a7820 */ /* 0x000fe20000400000 */
[--C-:B------:R-:W-:Y:S01]  /*36a0*/  FFMA R86, R86, UR12, -R13.reuse ;  /* 0x0000000c56567c23 */ /* 0x100fe2000800080d */
[----:B------:R-:W-:Y:S01]  /*36b0*/  FMUL R28, R28, 1.4426950216293334961 ;  /* 0x3fb8aa3b1c1c7820 */ /* 0x000fe20000400000 */
[----:B------:R0:W-:Y:S01]  /*36c0*/  MUFU.EX2 R5, R46 ;  /* 0x0000002e00057308 */ /* 0x0001e20000000800 */
[----:B------:R-:W-:Y:S01]  /*36d0*/  FMUL R54, R66, 1.4426950216293334961 ;  /* 0x3fb8aa3b42367820 */ /* 0x000fe20000400000 */
[----:B------:R-:W-:Y:S01]  /*36e0*/  FMUL R66, R75, 1.4426950216293334961 ;  /* 0x3fb8aa3b4b427820 */ /* 0x000fe20000400000 */
[----:B------:R-:W-:Y:S01]  /*36f0*/  FMUL R29, R29, 1.4426950216293334961 ;  /* 0x3fb8aa3b1d1d7820 */ /* 0x000fe20000400000 */
[----:B------:R-:W-:Y:S01]  /*3700*/  FMUL R75, R83, 1.4426950216293334961 ;  /* 0x3fb8aa3b534b7820 */ /* 0x000fe20000400000 */
[----:B0-----:R-:W-:Y:S01]  /*3710*/  FMUL R46, R58, 1.4426950216293334961 ;  /* 0x3fb8aa3b3a2e7820 */ /* 0x001fe20000400000 */
[--C-:B------:R-:W-:Y:S01]  /*3720*/  FFMA R58, R70, UR12, -R13.reuse ;  /* 0x0000000c463a7c23 */ /* 0x100fe2000800080d */
[----:B------:R-:W-:-:S01]  /*3730*/  FFMA R70, R79, UR12, -R13 ;  /* 0x0000000c4f467c23 */ /* 0x000fc2000800080d */
[----:B------:R0:W-:Y:S01]  /*3740*/  MUFU.EX2 R83, R28 ;  /* 0x0000001c00537308 */ /* 0x0001e20000000800 */
[----:B------:R-:W-:Y:S01]  /*3750*/  FMUL R79, R86, 1.4426950216293334961 ;  /* 0x3fb8aa3b564f7820 */ /* 0x000fe20000400000 */
[--C-:B------:R-:W-:Y:S01]  /*3760*/  FFMA R87, R87, UR12, -R13.reuse ;  /* 0x0000000c57577c23 */ /* 0x100fe2000800080d */
[----:B------:R-:W-:-:S01]  /*3770*/  FFMA R51, R51, UR12, -R13 ;  /* 0x0000000c33337c23 */ /* 0x000fc2000800080d */
[----:B------:R-:W-:-:S04]  /*3780*/  FFMA R32, R32, UR12, -R78 ;  /* 0x0000000c20207c23 */ /* 0x000fc8000800084e */
[----:B------:R1:W-:Y:S01]  /*3790*/  MUFU.EX2 R86, R29 ;  /* 0x0000001d00567308 */ /* 0x0003e20000000800 */
[----:B0-----:R-:W-:-:S01]  /*37a0*/  FFMA R28, R44, UR12, -R78 ;  /* 0x0000000c2c1c7c23 */ /* 0x001fc2000800084e */
[----:B------:R-:W-:-:S03]  /*37b0*/  FMUL R87, R87, 1.4426950216293334961 ;  /* 0x3fb8aa3b57577820 */ /* 0x000fc60000400000 */
[----:B------:R-:W-:Y:S01]  /*37c0*/  FMUL R28, R28, 1.4426950216293334961 ;  /* 0x3fb8aa3b1c1c7820 */ /* 0x000fe20000400000 */
[----:B-1----:R-:W-:-:S01]  /*37d0*/  FFMA R29, R45, UR12, -R78 ;  /* 0x0000000c2d1d7c23 */ /* 0x002fc2000800084e */
[----:B------:R-:W-:Y:S02]  /*37e0*/  FMUL R51, R51, 1.4426950216293334961 ;  /* 0x3fb8aa3b33337820 */ /* 0x000fe40000400000 */
[----:B------:R0:W-:Y:S01]  /*37f0*/  MUFU.EX2 R45, R28 ;  /* 0x0000001c002d7308 */ /* 0x0001e20000000800 */
[----:B------:R-:W-:Y:S01]  /*3800*/  FMUL R29, R29, 1.4426950216293334961 ;  /* 0x3fb8aa3b1d1d7820 */ /* 0x000fe20000400000 */
[----:B---3--:R-:W-:-:S04]  /*3810*/  IADD3 R30, P1, R125, UR4, RZ ;  /* 0x000000047d1e7c10 */ /* 0x008fc8000ff3e0ff */
[----:B----4-:R-:W-:-:S05]  /*3820*/  IADD3.X R31, R124, UR8, RZ, P1, !PT ;  /* 0x000000087c1f7c10 */ /* 0x010fca0008ffe4ff */
[----:B------:R5:W3:Y:S02]  /*3830*/  LDG.E.U8 R62, desc[UR20][R30.64] ;  /* 0x000000141e3e7981 */ /* 0x000ae4000c1e1100 */
[----:B-----5:R-:W-:-:S04]  /*3840*/  IADD3 R30, P1, R123, UR4, RZ ;  /* 0x000000047b1e7c10 */ /* 0x020fc8000ff3e0ff */
[----:B--2---:R-:W-:-:S05]  /*3850*/  IADD3.X R31, R122, UR8, RZ, P1, !PT ;  /* 0x000000087a1f7c10 */ /* 0x004fca0008ffe4ff */
[----:B------:R1:W2:Y:S01]  /*3860*/  LDG.E.U8 R71, desc[UR20][R30.64] ;  /* 0x000000141e477981 */ /* 0x0002a2000c1e1100 */
[----:B------:R-:W-:Y:S01]  /*3870*/  BAR.SYNC.DEFER_BLOCKING 0x0 ;  /* 0x0000000000007b1d */ /* 0x000fe20000010000 */
[----:B------:R-:W-:Y:S01]  /*3880*/  FMUL R32, R32, 1.4426950216293334961 ;  /* 0x3fb8aa3b20207820 */ /* 0x000fe20000400000 */
[----:B0-----:R-:W-:Y:S01]  /*3890*/  FFMA R28, R48, UR12, -R78 ;  /* 0x0000000c301c7c23 */ /* 0x001fe2000800084e */
[----:B------:R-:W-:-:S01]  /*38a0*/  FFMA R63, R63, UR12, -R13 ;  /* 0x0000000c3f3f7c23 */ /* 0x000fc2000800080d */
[----:B------:R-:W-:Y:S01]  /*38b0*/  FFMA R74, R74, UR12, -R13 ;  /* 0x0000000c4a4a7c23 */ /* 0x000fe2000800080d */
[----:B-1----:R-:W-:-:S01]  /*38c0*/  FFMA R31, R25, UR12, -R78 ;  /* 0x0000000c191f7c23 */ /* 0x002fc2000800084e */
[----:B------:R0:W-:Y:S04]  /*38d0*/  STS.U8 [R8+UR15+0x5800], R120 ;  /* 0x0058007808007988 */ /* 0x0001e8000800000f */
[----:B0-----:R-:W4:Y:S01]  /*38e0*/  LDL.LU R120, [R1] ;  /* 0x0000000001787983 */ /* 0x001f220000300800 */
[----:B------:R0:W-:Y:S01]  /*38f0*/  MUFU.EX2 R48, R29 ;  /* 0x0000001d00307308 */ /* 0x0001e20000000800 */
[----:B------:R-:W-:-:S01]  /*3900*/  FFMA R82, R82, UR12, -R13 ;  /* 0x0000000c52527c23 */ /* 0x000fc2000800080d */
[--C-:B------:R-:W-:Y:S01]  /*3910*/  FFMA R30, R24, UR12, -R78.reuse ;  /* 0x0000000c181e7c23 */ /* 0x100fe2000800084e */
[----:B------:R-:W-:Y:S01]  /*3920*/  FMUL R31, R31, 1.4426950216293334961 ;  /* 0x3fb8aa3b1f1f7820 */ /* 0x000fe20000400000 */
[----:B------:R1:W-:Y:S04]  /*3930*/  STS.U8 [R8+UR15+0x4000], R22 ;  /* 0x0040001608007988 */ /* 0x0003e8000800000f */
[----:B------:R-:W-:Y:S01]  /*3940*/  MUFU.EX2 R24, R87 ;  /* 0x0000005700187308 */ /* 0x000fe20000000800 */
[----:B0-----:R-:W-:-:S01]  /*3950*/  FFMA R29, R49, UR12, -R78 ;  /* 0x0000000c311d7c23 */ /* 0x001fc2000800084e */
[----:B------:R-:W-:-:S03]  /*3960*/  FMUL R30, R30, 1.4426950216293334961 ;  /* 0x3fb8aa3b1e1e7820 */ /* 0x000fc60000400000 */
[----:B-1----:R-:W-:-:S03]  /*3970*/  FMUL R22, R29, 1.4426950216293334961 ;  /* 0x3fb8aa3b1d167820 */ /* 0x002fc60000400000 */
[----:B------:R0:W-:Y:S01]  /*3980*/  MUFU.EX2 R121, R51 ;  /* 0x0000003300797308 */ /* 0x0001e20000000800 */
[----:B------:R-:W-:-:S07]  /*3990*/  F2FP.SATFINITE.E4M3.F32.PACK_AB_MERGE_C R29, R19, R16, RZ ;  /* 0x00000010131d723e */ /* 0x000fce00048070ff */
[----:B------:R1:W-:Y:S01]  /*39a0*/  MUFU.EX2 R87, R32 ;  /* 0x0000002000577308 */ /* 0x0003e20000000800 */
[----:B0-----:R-:W-:Y:S01]  /*39b0*/  FMUL R51, R63, 1.4426950216293334961 ;  /* 0x3fb8aa3b3f337820 */ /* 0x001fe20000400000 */
[----:B------:R-:W-:Y:S01]  /*39c0*/  FMUL R63, R74, 1.4426950216293334961 ;  /* 0x3fb8aa3b4a3f7820 */ /* 0x000fe20000400000 */
[----:B------:R-:W-:Y:S01]  /*39d0*/  FMUL R74, R82, 1.4426950216293334961 ;  /* 0x3fb8aa3b524a7820 */ /* 0x000fe20000400000 */
[----:B-1----:R-:W-:Y:S02]  /*39e0*/  F2FP.SATFINITE.E4M3.F32.PACK_AB_MERGE_C R32, R14, R23, RZ ;  /* 0x000000170e20723e */ /* 0x002fe400048070ff */
[----:B------:R-:W5:Y:S02]  /*39f0*/  LDL.LU R23, [R1+0x158] ;  /* 0x0001580001177983 */ /* 0x000f640000300800 */
[----:B------:R0:W-:Y:S02]  /*3a00*/  MUFU.EX2 R82, R31 ;  /* 0x0000001f00527308 */ /* 0x0001e40000000800 */
[----:B------:R-:W3:Y:S04]  /*3a10*/  LDL.LU R14, [R1+0x154] ;  /* 0x00015400010e7983 */ /* 0x000ee80000300800 */
[----:B------:R-:W2:Y:S02]  /*3a20*/  LDL.LU R16, [R1+0x150] ;  /* 0x0001500001107983 */ /* 0x000ea40000300800 */
[----:B------:R1:W1:Y:S01]  /*3a30*/  MUFU.EX2 R25, R30 ;  /* 0x0000001e00197308 */ /* 0x0002620000000800 */
[----:B0-----:R-:W-:Y:S01]  /*3a40*/  F2FP.SATFINITE.E4M3.F32.PACK_AB_MERGE_C R31, R20, R9, RZ ;  /* 0x00000009141f723e */ /* 0x001fe200048070ff */
[----:B------:R-:W5:Y:S04]  /*3a50*/  LDL.LU R19, [R1+0x14c] ;  /* 0x00014c0001137983 */ /* 0x000f680000300800 */
[----:B------:R-:W3:Y:S01]  /*3a60*/  LDL.LU R9, [R1+0x148] ;  /* 0x0001480001097983 */ /* 0x000ee20000300800 */
[----:B-1----:R-:W-:-:S03]  /*3a70*/  F2FP.SATFINITE.E4M3.F32.PACK_AB_MERGE_C R30, R4, R2, RZ ;  /* 0x00000002041e723e */ /* 0x002fc600048070ff */
[----:B------:R-:W2:Y:S04]  /*3a80*/  LDL.LU R20, [R1+0x144] ;  /* 0x0001440001147983 */ /* 0x000ea80000300800 */
[----:B------:R-:W3:Y:S04]  /*3a90*/  LDL.LU R2, [R1+0x140] ;  /* 0x0001400001027983 */ /* 0x000ee80000300800 */
[----:B------:R-:W2:Y:S01]  /*3aa0*/  LDL.LU R4, [R1+0x13c] ;  /* 0x00013c0001047983 */ /* 0x000ea20000300800 */
[----:B------:R-:W-:-:S01]  /*3ab0*/  FFMA R43, R43, UR12, -R13 ;  /* 0x0000000c2b2b7c23 */ /* 0x000fc2000800080d */
[--C-:B------:R-:W-:Y:S01]  /*3ac0*/  FFMA R33, R33, UR12, -R78.reuse ;  /* 0x0000000c21217c23 */ /* 0x100fe2000800084e */
[----:B------:R-:W-:-:S01]  /*3ad0*/  FFMA R36, R36, UR12, -R78 ;  /* 0x0000000c24247c23 */ /* 0x000fc2000800084e */
[--C-:B------:R-:W-:Y:S01]  /*3ae0*/  FFMA R37, R37, UR12, -R78.reuse ;  /* 0x0000000c25257c23 */ /* 0x100fe2000800084e */
[----:B------:R-:W-:Y:S01]  /*3af0*/  FMUL R43, R43, 1.4426950216293334961 ;  /* 0x3fb8aa3b2b2b7820 */ /* 0x000fe20000400000 */
[--C-:B------:R-:W-:Y:S01]  /*3b00*/  FFMA R40, R40, UR12, -R78.reuse ;  /* 0x0000000c28287c23 */ /* 0x100fe2000800084e */
[----:B------:R-:W-:-:S01]  /*3b10*/  FFMA R41, R41, UR12, -R78 ;  /* 0x0000000c29297c23 */ /* 0x000fc2000800084e */
[----:B------:R-:W-:Y:S01]  /*3b20*/  FMUL R33, R33, 1.4426950216293334961 ;  /* 0x3fb8aa3b21217820 */ /* 0x000fe20000400000 */
[----:B------:R-:W-:Y:S01]  /*3b30*/  FMUL R36, R36, 1.4426950216293334961 ;  /* 0x3fb8aa3b24247820 */ /* 0x000fe20000400000 */
[----:B------:R-:W-:Y:S01]  /*3b40*/  FMUL R37, R37, 1.4426950216293334961 ;  /* 0x3fb8aa3b25257820 */ /* 0x000fe20000400000 */
[----:B------:R-:W-:Y:S01]  /*3b50*/  MUFU.EX2 R0, R43 ;  /* 0x0000002b00007308 */ /* 0x000fe20000000800 */
[----:B------:R-:W-:Y:S01]  /*3b60*/  FMUL R40, R40, 1.4426950216293334961 ;  /* 0x3fb8aa3b28287820 */ /* 0x000fe20000400000 */
[----:B------:R-:W-:Y:S01]  /*3b70*/  FMUL R41, R41, 1.4426950216293334961 ;  /* 0x3fb8aa3b29297820 */ /* 0x000fe20000400000 */
[----:B------:R-:W-:-:S01]  /*3b80*/  FFMA R52, R52, UR12, -R78 ;  /* 0x0000000c34347c23 */ /* 0x000fc2000800084e */
[----:B------:R-:W-:-:S04]  /*3b90*/  FFMA R53, R53, UR12, -R78 ;  /* 0x0000000c35357c23 */ /* 0x000fc8000800084e */
[----:B------:R-:W0:Y:S01]  /*3ba0*/  MUFU.EX2 R122, R33 ;  /* 0x00000021007a7308 */ /* 0x000e220000000800 */
[----:B------:R1:W-:Y:S07]  /*3bb0*/  STS.U8 [R8+UR15+0x4400], R3 ;  /* 0x0044000308007988 */ /* 0x0003ee000800000f */
[----:B------:R-:W-:Y:S01]  /*3bc0*/  MUFU.EX2 R123, R36 ;  /* 0x00000024007b7308 */ /* 0x000fe20000000800 */
[----:B------:R0:W-:Y:S07]  /*3bd0*/  STS.U8 [R8+UR15+0x4800], R18 ;  /* 0x0048001208007988 */ /* 0x0001ee000800000f */
[----:B------:R-:W0:Y:S01]  /*3be0*/  MUFU.EX2 R124, R37 ;  /* 0x00000025007c7308 */ /* 0x000e220000000800 */
[----:B-1----:R-:W-:Y:S01]  /*3bf0*/  FMUL R3, R52, 1.4426950216293334961 ;  /* 0x3fb8aa3b34037820 */ /* 0x002fe20000400000 */
[----:B0-----:R-:W-:-:S06]  /*3c00*/  FMUL R18, R53, 1.4426950216293334961 ;  /* 0x3fb8aa3b35127820 */ /* 0x001fcc0000400000 */
[----:B------:R-:W-:Y:S01]  /*3c10*/  MUFU.EX2 R125, R40 ;  /* 0x00000028007d7308 */ /* 0x000fe20000000800 */
[----:B------:R-:W-:-:S07]  /*3c20*/  FMUL R28, R28, 1.4426950216293334961 ;  /* 0x3fb8aa3b1c1c7820 */ /* 0x000fce0000400000 */
[----:B------:R-:W-:Y:S01]  /*3c30*/  MUFU.EX2 R44, R41 ;  /* 0x00000029002c7308 */ /* 0x000fe20000000800 */
[----:B------:R-:W-:-:S01]  /*3c40*/  FFMA R56, R56, UR12, -R78 ;  /* 0x0000000c38387c23 */ /* 0x000fc2000800084e */
[--C-:B------:R-:W-:Y:S01]  /*3c50*/  FFMA R57, R57, UR12, -R78.reuse ;  /* 0x0000000c39397c23 */ /* 0x100fe2000800084e */
[----:B------:R-:W-:-:S05]  /*3c60*/  FFMA R60, R60, UR12, -R78 ;  /* 0x0000000c3c3c7c23 */ /* 0x000fca000800084e */
[----:B------:R-:W-:Y:S01]  /*3c70*/  MUFU.EX2 R26, R26 ;  /* 0x0000001a001a7308 */ /* 0x000fe20000000800 */
[----:B------:R-:W-:-:S07]  /*3c80*/  FFMA R61, R61, UR12, -R78 ;  /* 0x0000000c3d3d7c23 */ /* 0x000fce000800084e */
[----:B------:R-:W-:Y:S01]  /*3c90*/  MUFU.EX2 R27, R27 ;  /* 0x0000001b001b7308 */ /* 0x000fe20000000800 */
[----:B------:R0:W-:Y:S01]  /*3ca0*/  STS.U8 [R8+UR15+0x4c00], R21 ;  /* 0x004c001508007988 */ /* 0x0001e2000800000f */
[----:B------:R-:W-:Y:S02]  /*3cb0*/  F2FP.SATFINITE.E4M3.F32.PACK_AB_MERGE_C R32, R82, R25, R32 ;  /* 0x000000195220723e */ /* 0x000fe40004807020 */
[----:B------:R-:W-:Y:S01]  /*3cc0*/  F2FP.SATFINITE.E4M3.F32.PACK_AB_MERGE_C R29, R86, R83, R29 ;  /* 0x00000053561d723e */ /* 0x000fe2000480701d */
[----:B------:R1:W-:Y:S03]  /*3cd0*/  STS.U8 [R8+UR15+0x5000], R17 ;  /* 0x0050001108007988 */ /* 0x0003e6000800000f */
[----:B------:R1:W-:Y:S01]  /*3ce0*/  MUFU.EX2 R49, R28 ;  /* 0x0000001c00317308 */ /* 0x0003e20000000800 */
[----:B------:R1:W-:Y:S01]  /*3cf0*/  STS.U8 [R8+UR15+0x5400], R15 ;  /* 0x0054000f08007988 */ /* 0x0003e2000800000f */
[----:B------:R-:W-:Y:S01]  /*3d00*/  F2FP.SATFINITE.E4M3.F32.PACK_AB_MERGE_C R34, R6, R5, RZ ;  /* 0x000000050622723e */ /* 0x000fe200048070ff */
[----:B0-----:R-:W-:-:S05]  /*3d10*/  FMUL R21, R56, 1.4426950216293334961 ;  /* 0x3fb8aa3b38157820 */ /* 0x001fca0000400000 */
[----:B------:R-:W0:Y:S01]  /*3d20*/  MUFU.EX2 R22, R22 ;  /* 0x0000001600167308 */ /* 0x000e220000000800 */
[----:B-1----:R-:W-:Y:S01]  /*3d30*/  FMUL R17, R57, 1.4426950216293334961 ;  /* 0x3fb8aa3b39117820 */ /* 0x002fe20000400000 */
[----:B------:R-:W-:Y:S01]  /*3d40*/  FMUL R61, R61, 1.4426950216293334961 ;  /* 0x3fb8aa3b3d3d7820 */ /* 0x000fe20000400000 */
[----:B------:R-:W-:-:S05]  /*3d50*/  FMUL R15, R60, 1.4426950216293334961 ;  /* 0x3fb8aa3b3c0f7820 */ /* 0x000fca0000400000 */
[----:B------:R-:W-:Y:S01]  /*3d60*/  MUFU.EX2 R3, R3 ;  /* 0x0000000300037308 */ /* 0x000fe20000000800 */
[----:B------:R-:W-:Y:S02]  /*3d70*/  F2FP.SATFINITE.E4M3.F32.PACK_AB_MERGE_C R31, R122, R87, R31 ;  /* 0x000000577a1f723e */ /* 0x000fe4000480701f */
[----:B------:R-:W-:-:S05]  /*3d80*/  F2FP.SATFINITE.E4M3.F32.PACK_AB_MERGE_C R30, R124, R123, R30 ;  /* 0x0000007b7c1e723e */ /* 0x000fca000480701e */
[----:B------:R-:W-:Y:S01]  /*3d90*/  MUFU.EX2 R18, R18 ;  /* 0x0000001200127308 */ /* 0x000fe20000000800 */
[----:B------:R-:W-:-:S01]  /*3da0*/  FFMA R65, R65, UR12, -R78 ;  /* 0x0000000c41417c23 */ /* 0x000fc2000800084e */
[----:B------:R-:W-:Y:S01]  /*3db0*/  SEL R28, R32, R29, !P0 ;  /* 0x0000001d201c7207 */ /* 0x000fe20004000000 */
[----:B------:R-:W-:-:S01]  /*3dc0*/  FFMA R69, R69, UR12, -R78 ;  /* 0x0000000c45457c23 */ /* 0x000fc2000800084e */
[----:B------:R-:W-:Y:S01]  /*3dd0*/  F2FP.SATFINITE.E4M3.F32.PACK_AB_MERGE_C R34, R48, R45, R34 ;  /* 0x0000002d3022723e */ /* 0x000fe20004807022 */
[----:B------:R1:W-:Y:S01]  /*3de0*/  STS.U8 [R8+UR15+0x5c00], R12 ;  /* 0x005c000c08007988 */ /* 0x0003e2000800000f */
[----:B------:R-:W-:Y:S02]  /*3df0*/  SEL R32, R29, R32, !P0 ;  /* 0x000000201d207207 */ /* 0x000fe40004000000 */
[----:B------:R-:W-:Y:S01]  /*3e00*/  MUFU.EX2 R46, R46 ;  /* 0x0000002e002e7308 */ /* 0x000fe20000000800 */
[----:B------:R-:W-:Y:S01]  /*3e10*/  SEL R29, R31, R30, !P0 ;  /* 0x0000001e1f1d7207 */ /* 0x000fe20004000000 */
[----:B------:R-:W-:Y:S01]  /*3e20*/  FMUL R58, R58, 1.4426950216293334961 ;  /* 0x3fb8aa3b3a3a7820 */ /* 0x000fe20000400000 */
[----:B------:R-:W-:Y:S01]  /*3e30*/  FMUL R59, R59, 1.4426950216293334961 ;  /* 0x3fb8aa3b3b3b7820 */ /* 0x000fe20000400000 */
[----:B------:R-:W-:-:S04]  /*3e40*/  FMUL R67, R67, 1.4426950216293334961 ;  /* 0x3fb8aa3b43437820 */ /* 0x000fc80000400000 */
[----:B------:R-:W0:Y:S01]  /*3e50*/  MUFU.EX2 R47, R47 ;  /* 0x0000002f002f7308 */ /* 0x000e220000000800 */
[----:B------:R-:W-:Y:S01]  /*3e60*/  FMUL R70, R70, 1.4426950216293334961 ;  /* 0x3fb8aa3b46467820 */ /* 0x000fe20000400000 */
[--C-:B-1----:R-:W-:Y:S01]  /*3e70*/  FFMA R12, R64, UR12, -R78.reuse ;  /* 0x0000000c400c7c23 */ /* 0x102fe2000800084e */
[----:B------:R-:W-:-:S01]  /*3e80*/  FFMA R53, R68, UR12, -R78 ;  /* 0x0000000c44357c23 */ /* 0x000fc2000800084e */
[----:B------:R-:W-:-:S04]  /*3e90*/  SEL R31, R30, R31, !P0 ;  /* 0x0000001f1e1f7207 */ /* 0x000fc80004000000 */
[----:B------:R-:W-:Y:S01]  /*3ea0*/  MUFU.EX2 R50, R50 ;  /* 0x0000003200327308 */ /* 0x000fe20000000800 */
[----:B------:R-:W-:-:S01]  /*3eb0*/  FFMA R57, R72, UR12, -R78 ;  /* 0x0000000c48397c23 */ /* 0x000fc2000800084e */
[--C-:B------:R-:W-:Y:S01]  /*3ec0*/  FFMA R73, R73, UR12, -R78.reuse ;  /* 0x0000000c49497c23 */ /* 0x100fe2000800084e */
[----:B------:R-:W-:-:S05]  /*3ed0*/  FFMA R77, R77, UR12, -R78 ;  /* 0x0000000c4d4d7c23 */ /* 0x000fca000800084e */
[----:B------:R-:W1:Y:S01]  /*3ee0*/  MUFU.EX2 R51, R51 ;  /* 0x0000003300337308 */ /* 0x000e620000000800 */
[----:B------:R-:W-:Y:S01]  /*3ef0*/  FMUL R52, R65, 1.4426950216293334961 ;  /* 0x3fb8aa3b41347820 */ /* 0x000fe20000400000 */
[----:B------:R-:W-:Y:S01]  /*3f00*/  FMUL R56, R69, 1.4426950216293334961 ;  /* 0x3fb8aa3b45387820 */ /* 0x000fe20000400000 */
[----:B------:R-:W-:-:S01]  /*3f10*/  FFMA R65, R80, UR12, -R78 ;  /* 0x0000000c50417c23 */ /* 0x000fc2000800084e */
[--C-:B------:R-:W-:Y:S01]  /*3f20*/  FFMA R81, R81, UR12, -R78.reuse ;  /* 0x0000000c51517c23 */ /* 0x100fe2000800084e */
[----:B------:R-:W-:-:S03]  /*3f30*/  FFMA R72, R84, UR12, -R78 ;  /* 0x0000000c54487c23 */ /* 0x000fc6000800084e */
[----:B------:R0:W-:Y:S01]  /*3f40*/  MUFU.EX2 R8, R61 ;  /* 0x0000003d00087308 */ /* 0x0001e20000000800 */
[----:B------:R-:W-:-:S01]  /*3f50*/  FFMA R69, R85, UR12, -R78 ;  /* 0x0000000c55457c23 */ /* 0x000fc2000800084e */
[----:B------:R-:W-:Y:S01]  /*3f60*/  F2FP.SATFINITE.E4M3.F32.PACK_AB_MERGE_C R35, R121, R11, RZ ;  /* 0x0000000b7923723e */ /* 0x000fe200048070ff */
[----:B------:R-:W-:Y:S01]  /*3f70*/  FMUL R12, R12, 1.4426950216293334961 ;  /* 0x3fb8aa3b0c0c7820 */ /* 0x000fe20000400000 */
[----:B------:R-:W-:-:S04]  /*3f80*/  FMUL R53, R53, 1.4426950216293334961 ;  /* 0x3fb8aa3b35357820 */ /* 0x000fc80000400000 */
[----:B------:R-:W-:Y:S01]  /*3f90*/  MUFU.EX2 R21, R21 ;  /* 0x0000001500157308 */ /* 0x000fe20000000800 */
[----:B0-----:R-:W-:-:S01]  /*3fa0*/  FFMA R61, R76, UR12, -R78 ;  /* 0x0000000c4c3d7c23 */ /* 0x001fc2000800084e */
[----:B------:R-:W-:Y:S01]  /*3fb0*/  FMUL R57, R57, 1.4426950216293334961 ;  /* 0x3fb8aa3b39397820 */ /* 0x000fe20000400000 */
[----:B------:R-:W-:Y:S01]  /*3fc0*/  FMUL R60, R73, 1.4426950216293334961 ;  /* 0x3fb8aa3b493c7820 */ /* 0x000fe20000400000 */
[----:B------:R-:W-:-:S04]  /*3fd0*/  FMUL R64, R77, 1.4426950216293334961 ;  /* 0x3fb8aa3b4d407820 */ /* 0x000fc80000400000 */
[----:B------:R-:W0:Y:S01]  /*3fe0*/  MUFU.EX2 R17, R17 ;  /* 0x0000001100117308 */ /* 0x000e220000000800 */
[----:B------:R-:W-:Y:S01]  /*3ff0*/  FMUL R61, R61, 1.4426950216293334961 ;  /* 0x3fb8aa3b3d3d7820 */ /* 0x000fe20000400000 */
[----:B------:R-:W-:-:S06]  /*4000*/  FMUL R65, R65, 1.4426950216293334961 ;  /* 0x3fb8aa3b41417820 */ /* 0x000fcc0000400000 */
[----:B------:R-:W0:Y:S01]  /*4010*/  MUFU.EX2 R15, R15 ;  /* 0x0000000f000f7308 */ /* 0x000e220000000800 */
[----:B------:R-:W-:Y:S01]  /*4020*/  FMUL R68, R81, 1.4426950216293334961 ;  /* 0x3fb8aa3b51447820 */ /* 0x000fe20000400000 */
[----:B------:R-:W-:Y:S01]  /*4030*/  FMUL R72, R72, 1.4426950216293334961 ;  /* 0x3fb8aa3b48487820 */ /* 0x000fe20000400000 */
[----:B------:R-:W-:Y:S01]  /*4040*/  FMUL R69, R69, 1.4426950216293334961 ;  /* 0x3fb8aa3b45457820 */ /* 0x000fe20000400000 */
[----:B------:R-:W-:-:S04]  /*4050*/  F2FP.SATFINITE.E4M3.F32.PACK_AB_MERGE_C R35, R22, R49, R35 ;  /* 0x000000311623723e */ /* 0x000fc80004807023 */
[----:B------:R-:W-:Y:S01]  /*4060*/  MUFU.EX2 R54, R54 ;  /* 0x0000003600367308 */ /* 0x000fe20000000800 */
[----:B------:R-:W-:-:S07]  /*4070*/  F2FP.SATFINITE.E4M3.F32.PACK_AB_MERGE_C R37, R47, R46, RZ ;  /* 0x0000002e2f25723e */ /* 0x000fce00048070ff */
[----:B------:R-:W3:Y:S08]  /*4080*/  MUFU.EX2 R55, R55 ;  /* 0x0000003700377308 */ /* 0x000ef00000000800 */
[----:B------:R-:W-:Y:S08]  /*4090*/  MUFU.EX2 R58, R58 ;  /* 0x0000003a003a7308 */ /* 0x000ff00000000800 */
[----:B------:R-:W5:Y:S08]  /*40a0*/  MUFU.EX2 R59, R59 ;  /* 0x0000003b003b7308 */ /* 0x000f700000000800 */
[----:B------:R-:W-:Y:S08]  /*40b0*/  MUFU.EX2 R63, R63 ;  /* 0x0000003f003f7308 */ /* 0x000ff00000000800 */
[----:B------:R-:W5:Y:S08]  /*40c0*/  MUFU.EX2 R66, R66 ;  /* 0x0000004200427308 */ /* 0x000f700000000800 */
[----:B------:R-:W-:Y:S01]  /*40d0*/  MUFU.EX2 R67, R67 ;  /* 0x0000004300437308 */ /* 0x000fe20000000800 */
[----:B----4-:R-:W-:-:S04]  /*40e0*/  F2FP.SATFINITE.E4M3.F32.PACK_AB_MERGE_C R33, R0, R120, RZ ;  /* 0x000000780021723e */ /* 0x010fc800048070ff */
[----:B------:R-:W-:-:S04]  /*40f0*/  F2FP.SATFINITE.E4M3.F32.PACK_AB_MERGE_C R33, R44, R125, R33 ;  /* 0x0000007d2c21723e */ /* 0x000fc80004807021 */
[----:B------:R-:W-:Y:S02]  /*4100*/  SEL R30, R33, R34, !P0 ;  /* 0x00000022211e7207 */ /* 0x000fe40004000000 */
[----:B------:R-:W-:Y:S02]  /*4110*/  SEL R33, R34, R33, !P0 ;  /* 0x0000002122217207 */ /* 0x000fe40004000000 */
[----:B------:R-:W-:Y:S01]  /*4120*/  F2FP.SATFINITE.E4M3.F32.PACK_AB_MERGE_C R34, R27, R26, RZ ;  /* 0x0000001a1b22723e */ /* 0x000fe200048070ff */
[----:B------:R-:W4:Y:S03]  /*4130*/  MUFU.EX2 R70, R70 ;  /* 0x0000004600467308 */ /* 0x000f260000000800 */
[----:B------:R-:W-:-:S05]  /*4140*/  F2FP.SATFINITE.E4M3.F32.PACK_AB_MERGE_C R34, R18, R3, R34 ;  /* 0x000000031222723e */ /* 0x000fca0004807022 */
[----:B------:R-:W-:Y:S01]  /*4150*/  MUFU.EX2 R74, R74 ;  /* 0x0000004a004a7308 */ /* 0x000fe20000000800 */
[----:B------:R-:W-:Y:S02]  /*4160*/  SEL R36, R35, R34, !P0 ;  /* 0x0000002223247207 */ /* 0x000fe40004000000 */
[----:B------:R-:W-:-:S05]  /*4170*/  SEL R35, R34, R35, !P0 ;  /* 0x0000002322237207 */ /* 0x000fca0004000000 */
[----:B------:R-:W4:Y:S01]  /*4180*/  MUFU.EX2 R75, R75 ;  /* 0x0000004b004b7308 */ /* 0x000f220000000800 */
[----:B-1----:R-:W-:-:S07]  /*4190*/  F2FP.SATFINITE.E4M3.F32.PACK_AB_MERGE_C R34, R51, R50, RZ ;  /* 0x000000323322723e */ /* 0x002fce00048070ff */
[----:B------:R-:W1:Y:S01]  /*41a0*/  MUFU.EX2 R79, R79 ;  /* 0x0000004f004f7308 */ /* 0x000e620000000800 */
[----:B------:R4:W-:Y:S07]  /*41b0*/  STL [R1+0x134], R122 ;  /* 0x0001347a01007387 */ /* 0x0009ee0000100800 */
[----:B------:R-:W-:Y:S01]  /*41c0*/  MUFU.EX2 R12, R12 ;  /* 0x0000000c000c7308 */ /* 0x000fe20000000800 */
[----:B0-----:R-:W-:-:S07]  /*41d0*/  F2FP.SATFINITE.E4M3.F32.PACK_AB_MERGE_C R37, R17, R21, R37 ;  /* 0x000000151125723e */ /* 0x001fce0004807025 */
[----:B------:R-:W0:Y:S01]  /*41e0*/  MUFU.EX2 R52, R52 ;  /* 0x0000003400347308 */ /* 0x000e220000000800 */
[----:B----4-:R-:W4:Y:S07]  /*41f0*/  S2R R122, SR_TID.X ;  /* 0x00000000007a7919 */ /* 0x010f2e0000002100 */
[----:B------:R-:W-:Y:S01]  /*4200*/  MUFU.EX2 R53, R53 ;  /* 0x0000003500357308 */ /* 0x000fe20000000800 */
[----:B------:R-:W-:-:S07]  /*4210*/  F2FP.SATFINITE.E4M3.F32.PACK_AB_MERGE_C R34, R8, R15, R34 ;  /* 0x0000000f0822723e */ /* 0x000fce0004807022 */
[----:B------:R-:W2:Y:S08]  /*4220*/  MUFU.EX2 R56, R56 ;  /* 0x0000003800387308 */ /* 0x000eb00000000800 */
[----:B------:R-:W-:Y:S08]  /*4230*/  MUFU.EX2 R57, R57 ;  /* 0x0000003900397308 */ /* 0x000ff00000000800 */
[----:B------:R-:W4:Y:S08]  /*4240*/  MUFU.EX2 R60, R60 ;  /* 0x0000003c003c7308 */ /* 0x000f300000000800 */
[----:B------:R-:W-:Y:S08]  /*4250*/  MUFU.EX2 R61, R61 ;  /* 0x0000003d003d7308 */ /* 0x000ff00000000800 */
[----:B------:R-:W4:Y:S08]  /*4260*/  MUFU.EX2 R64, R64 ;  /* 0x0000004000407308 */ /* 0x000f300000000800 */
[----:B------:R-:W-:Y:S08]  /*4270*/  MUFU.EX2 R65, R65 ;  /* 0x0000004100417308 */ /* 0x000ff00000000800 */
[----:B------:R-:W4:Y:S08]  /*4280*/  MUFU.EX2 R68, R68 ;  /* 0x0000004400447308 */ /* 0x000f300000000800 */
[----:B------:R-:W-:Y:S08]  /*4290*/  MUFU.EX2 R72, R72 ;  /* 0x0000004800487308 */ /* 0x000ff00000000800 */
[----:B------:R-:W4:Y:S01]  /*42a0*/  MUFU.EX2 R69, R69 ;  /* 0x0000004500457308 */ /* 0x000f220000000800 */
[----:B------:R-:W-:Y:S01]  /*42b0*/  SEL R40, R37, R34, !P0 ;  /* 0x0000002225287207 */ /* 0x000fe20004000000 */
[----:B---3--:R3:W-:Y:S01]  /*42c0*/  STS.U8 [R2+UR15+0x4600], R9 ;  /* 0x0046000902007988 */ /* 0x0087e2000800000f */
[----:B------:R-:W-:-:S02]  /*42d0*/  SEL R37, R34, R37, !P0 ;  /* 0x0000002522257207 */ /* 0x000fc40004000000 */
[----:B------:R-:W-:Y:S01]  /*42e0*/  F2FP.SATFINITE.E4M3.F32.PACK_AB_MERGE_C R39, R55, R54, RZ ;  /* 0x000000363727723e */ /* 0x000fe200048070ff */
[----:B-----5:R1:W-:Y:S01]  /*42f0*/  STS.U8 [R2+UR15+0x4a00], R19 ;  /* 0x004a001302007988 */ /* 0x0203e2000800000f */
[----:B------:R-:W-:Y:S02]  /*4300*/  F2FP.SATFINITE.E4M3.F32.PACK_AB_MERGE_C R34, R59, R58, RZ ;  /* 0x0000003a3b22723e */ /* 0x000fe400048070ff */
[----:B------:R-:W-:Y:S02]  /*4310*/  F2FP.SATFINITE.E4M3.F32.PACK_AB_MERGE_C R41, R66, R63, RZ ;  /* 0x0000003f4229723e */ /* 0x000fe400048070ff */
[----:B---3--:R-:W-:Y:S02]  /*4320*/  F2FP.SATFINITE.E4M3.F32.PACK_AB_MERGE_C R9, R70, R67, RZ ;  /* 0x000000434609723e */ /* 0x008fe400048070ff */
[----:B------:R-:W-:Y:S02]  /*4330*/  F2FP.SATFINITE.E4M3.F32.PACK_AB_MERGE_C R43, R75, R74, RZ ;  /* 0x0000004a4b2b723e */ /* 0x000fe400048070ff */
[----:B-1----:R-:W-:-:S02]  /*4340*/  F2FP.SATFINITE.E4M3.F32.PACK_AB_MERGE_C R19, R24, R79, RZ ;  /* 0x0000004f1813723e */ /* 0x002fc400048070ff */
[----:B0-----:R-:W-:Y:S02]  /*4350*/  F2FP.SATFINITE.E4M3.F32.PACK_AB_MERGE_C R39, R52, R12, R39 ;  /* 0x0000000c3427723e */ /* 0x001fe40004807027 */
[----:B--2---:R-:W-:Y:S02]  /*4360*/  F2FP.SATFINITE.E4M3.F32.PACK_AB_MERGE_C R34, R56, R53, R34 ;  /* 0x000000353822723e */ /* 0x004fe40004807022 */
[----:B----4-:R-:W-:Y:S02]  /*4370*/  F2FP.SATFINITE.E4M3.F32.PACK_AB_MERGE_C R41, R60, R57, R41 ;  /* 0x000000393c29723e */ /* 0x010fe40004807029 */
[----:B------:R-:W-:Y:S02]  /*4380*/  F2FP.SATFINITE.E4M3.F32.PACK_AB_MERGE_C R9, R64, R61, R9 ;  /* 0x0000003d4009723e */ /* 0x000fe40004807009 */
[----:B------:R-:W-:Y:S02]  /*4390*/  LOP3.LUT R80, R4, 0x1, RZ, 0x3c, !PT ;  /* 0x0000000104507812 */ /* 0x000fe400078e3cff */
[----:B------:R-:W-:-:S02]  /*43a0*/  F2FP.SATFINITE.E4M3.F32.PACK_AB_MERGE_C R43, R68, R65, R43 ;  /* 0x00000041442b723e */ /* 0x000fc4000480702b */
[----:B------:R-:W-:Y:S01]  /*43b0*/  F2FP.SATFINITE.E4M3.F32.PACK_AB_MERGE_C R19, R69, R72, R19 ;  /* 0x000000484513723e */ /* 0x000fe20004807013 */
[----:B------:R-:W-:Y:S01]  /*43c0*/  SHFL.IDX PT, R32, R32, R80, 0x1f ;  /* 0x00001f5020207589 */ /* 0x000fe200000e0000 */
[----:B------:R-:W-:Y:S02]  /*43d0*/  SEL R42, R39, R34, !P0 ;  /* 0x00000022272a7207 */ /* 0x000fe40004000000 */
[----:B------:R-:W-:Y:S01]  /*43e0*/  SEL R76, R41, R9, !P0 ;  /* 0x00000009294c7207 */ /* 0x000fe20004000000 */
[----:B------:R-:W0:Y:S01]  /*43f0*/  SHFL.IDX PT, R73, R28, R4, 0x1f ;  /* 0x00001f041c497589 */ /* 0x000e2200000e0000 */
[----:B------:R-:W-:Y:S02]  /*4400*/  SEL R39, R34, R39, !P0 ;  /* 0x0000002722277207 */ /* 0x000fe40004000000 */
[----:B------:R-:W-:Y:S01]  /*4410*/  SEL R41, R9, R41, !P0 ;  /* 0x0000002909297207 */ /* 0x000fe20004000000 */
[----:B------:R-:W-:Y:S01]  /*4420*/  SHFL.IDX PT, R33, R33, R80, 0x1f ;  /* 0x00001f5021217589 */ /* 0x000fe200000e0000 */
[----:B------:R-:W-:-:S02]  /*4430*/  SEL R9, R43, R19, !P0 ;  /* 0x000000132b097207 */ /* 0x000fc40004000000 */
[----:B------:R-:W-:Y:S01]  /*4440*/  SEL R43, R19, R43, !P0 ;  /* 0x0000002b132b7207 */ /* 0x000fe20004000000 */
[----:B------:R-:W1:Y:S04]  /*4450*/  SHFL.IDX PT, R34, R30, R4, 0x1f ;  /* 0x00001f041e227589 */ /* 0x000e6800000e0000 */
[----:B------:R-:W-:Y:S04]  /*4460*/  SHFL.IDX PT, R35, R35, R80, 0x1f ;  /* 0x00001f5023237589 */ /* 0x000fe800000e0000 */
[----:B------:R-:W2:Y:S04]  /*4470*/  SHFL.IDX PT, R36, R36, R4, 0x1f ;  /* 0x00001f0424247589 */ /* 0x000ea800000e0000 */
[----:B------:R-:W-:Y:S04]  /*4480*/  STS.U8 [R2+UR15+0x4200], R20 ;  /* 0x0042001402007988 */ /* 0x000fe8000800000f */
[----:B------:R-:W-:Y:S04]  /*4490*/  SHFL.IDX PT, R31, R31, R80, 0x1f ;  /* 0x00001f501f1f7589 */ /* 0x000fe800000e0000 */
[----:B------:R-:W3:Y:S04]  /*44a0*/  SHFL.IDX PT, R38, R29, R4, 0x1f ;  /* 0x00001f041d267589 */ /* 0x000ee800000e0000 */
[----:B------:R-:W-:Y:S04]  /*44b0*/  SHFL.IDX PT, R37, R37, R80, 0x1f ;  /* 0x00001f5025257589 */ /* 0x000fe800000e0000 */
[----:B------:R-:W4:Y:S04]  /*44c0*/  SHFL.IDX PT, R20, R40, R4, 0x1f ;  /* 0x00001f0428147589 */ /* 0x000f2800000e0000 */
[----:B------:R-:W-:Y:S04]  /*44d0*/  SHFL.IDX PT, R39, R39, R80, 0x1f ;  /* 0x00001f5027277589 */ /* 0x000fe800000e0000 */
[----:B------:R-:W-:Y:S04]  /*44e0*/  STS.U8 [R2+UR15+0x4e00], R16 ;  /* 0x004e001002007988 */ /* 0x000fe8000800000f */
[----:B------:R5:W4:Y:S04]  /*44f0*/  SHFL.IDX PT, R19, R42, R4, 0x1f ;  /* 0x00001f042a137589 */ /* 0x000b2800000e0000 */
[----:B------:R-:W-:Y:S04]  /*4500*/  SHFL.IDX PT, R41, R41, R80, 0x1f ;  /* 0x00001f5029297589 */ /* 0x000fe800000e0000 */
[----:B------:R-:W4:Y:S04]  /*4510*/  SHFL.IDX PT, R16, R76, R4, 0x1f ;  /* 0x00001f044c107589 */ /* 0x000f2800000e0000 */
[----:B------:R-:W-:Y:S04]  /*4520*/  SHFL.IDX PT, R43, R43, R80, 0x1f ;  /* 0x00001f502b2b7589 */ /* 0x000fe800000e0000 */
[----:B------:R-:W4:Y:S01]  /*4530*/  SHFL.IDX PT, R9, R9, R4, 0x1f ;  /* 0x00001f0409097589 */ /* 0x000f2200000e0000 */
[----:B-----5:R-:W-:Y:S01]  /*4540*/  IMAD.MOV.U32 R42, RZ, RZ, 0x5410 ;  /* 0x00005410ff2a7424 */ /* 0x020fe200078e00ff */
[----:B------:R-:W-:-:S02]  /*4550*/  LOP3.LUT P1, RZ, R122, 0x2, RZ, 0xc0, !PT ;  /* 0x000000027aff7812 */ /* 0x000fc4000782c0ff */
[----:B------:R5:W-:Y:S02]  /*4560*/  STS.U8 [R2+UR15+0x5200], R14 ;  /* 0x0052000e02007988 */ /* 0x000be4000800000f */
[----:B------:R-:W-:Y:S01]  /*4570*/  SEL R42, R42, 0x1054, !P1 ;  /* 0x000010542a2a7807 */ /* 0x000fe20004800000 */
[----:B-----5:R-:W-:-:S03]  /*4580*/  IMAD.MOV.U32 R14, RZ, RZ, 0x7632 ;  /* 0x00007632ff0e7424 */ /* 0x020fc600078e00ff */
[----:B0-----:R-:W-:Y:S02]  /*4590*/  PRMT R28, R73, R42, R32 ;  /* 0x0000002a491c7216 */ /* 0x001fe40000000020 */
[----:B------:R-:W-:-:S04]  /*45a0*/  SEL R14, R14, 0x3276, !P1 ;  /* 0x000032760e0e7807 */ /* 0x000fc80004800000 */
[----:B------:R-:W-:Y:S02]  /*45b0*/  PRMT R29, R73, R14, R32 ;  /* 0x0000000e491d7216 */ /* 0x000fe40000000020 */
[C-C-:B-1----:R-:W-:Y:S02]  /*45c0*/  PRMT R32, R34.reuse, R42, R33.reuse ;  /* 0x0000002a22207216 */ /* 0x142fe40000000021 */
[----:B------:R-:W-:Y:S01]  /*45d0*/  PRMT R33, R34, R14, R33 ;  /* 0x0000000e22217216 */ /* 0x000fe20000000021 */
[----:B------:R0:W-:Y:S01]  /*45e0*/  STL [R1+0x138], R123 ;  /* 0x0001387b01007387 */ /* 0x0001e20000100800 */
[-C--:B--2---:R-:W-:Y:S02]  /*45f0*/  PRMT R34, R36, R42.reuse, R35 ;  /* 0x0000002a24227216 */ /* 0x084fe40000000023 */
[----:B---3--:R-:W-:Y:S02]  /*4600*/  PRMT R30, R38, R42, R31 ;  /* 0x0000002a261e7216 */ /* 0x008fe4000000001f */
[----:B------:R-:W-:-:S02]  /*4610*/  PRMT R35, R36, R14, R35 ;  /* 0x0000000e24237216 */ /* 0x000fc40000000023 */
[----:B------:R-:W-:Y:S02]  /*4620*/  PRMT R31, R38, R14, R31 ;  /* 0x0000000e261f7216 */ /* 0x000fe4000000001f */
[C-C-:B----4-:R-:W-:Y:S01]  /*4630*/  PRMT R36, R20.reuse, R42, R37.reuse ;  /* 0x0000002a14247216 */ /* 0x150fe20000000025 */
[----:B0-----:R-:W2:Y:S01]  /*4640*/  LDL.LU R123, [R1+0x1c] ;  /* 0x00001c00017b7983 */ /* 0x001ea20000300800 */
[----:B------:R-:W-:Y:S02]  /*4650*/  PRMT R37, R20, R14, R37 ;  /* 0x0000000e14257216 */ /* 0x000fe40000000025 */
[C-C-:B------:R-:W-:Y:S01]  /*4660*/  PRMT R38, R19.reuse, R42, R39.reuse ;  /* 0x0000002a13267216 */ /* 0x140fe20000000027 */
[----:B------:R-:W3:Y:S01]  /*4670*/  LDL.LU R122, [R1+0x18] ;  /* 0x00001800017a7983 */ /* 0x000ee20000300800 */
[----:B------:R-:W-:Y:S02]  /*4680*/  PRMT R39, R19, R14, R39 ;  /* 0x0000000e13277216 */ /* 0x000fe40000000027 */
[C-C-:B------:R-:W-:Y:S01]  /*4690*/  PRMT R40, R16.reuse, R42, R41.reuse ;  /* 0x0000002a10287216 */ /* 0x140fe20000000029 */
[----:B------:R-:W4:Y:S01]  /*46a0*/  LDL.LU R20, [R1+0x4] ;  /* 0x0000040001147983 */ /* 0x000f220000300800 */
[----:B------:R-:W-:-:S02]  /*46b0*/  PRMT R41, R16, R14, R41 ;  /* 0x0000000e10297216 */ /* 0x000fc40000000029 */
[C-C-:B------:R-:W-:Y:S01]  /*46c0*/  PRMT R42, R9.reuse, R42, R43.reuse ;  /* 0x0000002a092a7216 */ /* 0x140fe2000000002b */
[----:B------:R-:W5:Y:S01]  /*46d0*/  LDL.LU R19, [R1+0x8] ;  /* 0x0000080001137983 */ /* 0x000f620000300800 */
[----:B------:R-:W-:-:S03]  /*46e0*/  PRMT R43, R9, R14, R43 ;  /* 0x0000000e092b7216 */ /* 0x000fc6000000002b */
[----:B------:R-:W4:Y:S04]  /*46f0*/  LDL.LU R16, [R1+0xc] ;  /* 0x00000c0001107983 */ /* 0x000f280000300800 */
[----:B------:R-:W2:Y:S04]  /*4700*/  LDL.LU R9, [R1+0x20] ;  /* 0x0000200001097983 */ /* 0x000ea80000300800 */
[----:B------:R-:W5:Y:S04]  /*4710*/  LDL.LU R14, [R1+0x10] ;  /* 0x00001000010e7983 */ /* 0x000f680000300800 */
[----:B------:R0:W-:Y:S04]  /*4720*/  STS.U8 [R2+UR15+0x5600], R23 ;  /* 0x0056001702007988 */ /* 0x0001e8000800000f */
[----:B0-----:R-:W4:Y:S04]  /*4730*/  LDL.LU R23, [R1+0x14] ;  /* 0x0000140001177983 */ /* 0x001f280000300800 */
[----:B------:R-:W-:Y:S04]  /*4740*/  STS.U8 [R2+UR15+0x5a00], R62 ;  /* 0x005a003e02007988 */ /* 0x000fe8000800000f */
[----:B------:R-:W-:Y:S01]  /*4750*/  STS.U8 [R2+UR15+0x5e00], R71 ;  /* 0x005e004702007988 */ /* 0x000fe2000800000f */
[----:B------:R0:W-:Y:S06]  /*4760*/  MEMBAR.ALL.CTA ;  /* 0x0000000000007992 */ /* 0x0001ec0000008000 */
[----:B0-----:R-:W0:Y:S01]  /*4770*/  FENCE.VIEW.ASYNC.S ;  /* 0x00000000000073c6 */ /* 0x001e220000000000 */
[----:B------:R-:W-:-:S01]  /*4780*/  FADD R10, -R13, R10 ;  /* 0x0000000a0d0a7221 */ /* 0x000fc20000000100 */
[----:B------:R-:W-:-:S03]  /*4790*/  FADD R7, -R78, R7 ;  /* 0x000000074e077221 */ /* 0x000fc60000000100 */
[----:B------:R-:W-:Y:S01]  /*47a0*/  FMUL R10, R10, 1.4426950216293334961 ;  /* 0x3fb8aa3b0a0a7820 */ /* 0x000fe20000400000 */
[----:B------:R-:W-:-:S05]  /*47b0*/  FMUL R7, R7, 1.4426950216293334961 ;  /* 0x3fb8aa3b07077820 */ /* 0x000fca0000400000 */
[----:B------:R-:W1:Y:S08]  /*47c0*/  MUFU.EX2 R10, R10 ;  /* 0x0000000a000a7308 */ /* 0x000e700000000800 */
[----:B------:R-:W0:Y:S01]  /*47d0*/  MUFU.EX2 R7, R7 ;  /* 0x0000000700077308 */ /* 0x000e220000000800 */
[-C--:B-1----:R-:W-:Y:S01]  /*47e0*/  FMUL R90, R90, R10.reuse ;  /* 0x0000000a5a5a7220 */ /* 0x082fe20000400000 */
[-C--:B------:R-:W-:Y:S01]  /*47f0*/  FMUL R91, R91, R10.reuse ;  /* 0x0000000a5b5b7220 */ /* 0x080fe20000400000 */
        /* <DEDUP_REMOVED lines=13> */
[-C--:B0-----:R-:W-:Y:S01]  /*48d0*/  FMUL R88, R88, R7.reuse ;  /* 0x0000000758587220 */ /* 0x081fe20000400000 */
        /* <DEDUP_REMOVED lines=14> */
[----:B------:R-:W-:Y:S01]  /*49c0*/  FMUL R117, R117, R7 ;  /* 0x0000000775757220 */ /* 0x000fe20000400000 */
[----:B------:R-:W-:Y:S01]  /*49d0*/  FMUL R119, R119, R10 ;  /* 0x0000000a77777220 */ /* 0x000fe20000400000 */
[----:B------:R-:W-:Y:S06]  /*49e0*/  BAR.SYNC.DEFER_BLOCKING 0x0 ;  /* 0x0000000000007b1d */ /* 0x000fec0000010000 */
[----:B------:R-:W-:Y:S01]  /*49f0*/  UMOV UR30, UR6 ;  /* 0x00000006001e7c82 */ /* 0x000fe20008000000 */
[----:B------:R-:W-:Y:S01]  /*4a00*/  UMOV UR31, 0x40000040 ;  /* 0x40000040001f7882 */ /* 0x000fe20000000000 */
[----:B--2---:R-:W-:-:S02]  /*4a10*/  FADD R9, R9, R123 ;  /* 0x0000007b09097221 */ /* 0x004fc40000000000 */
[----:B------:R-:W2:Y:S02]  /*4a20*/  LDL.LU R123, [R1+0x138] ;  /* 0x00013800017b7983 */ /* 0x000ea40000300800 */
[----:B---3--:R-:W-:-:S02]  /*4a30*/  FADD R9, R122, R9 ;  /* 0x000000097a097221 */ /* 0x008fc40000000000 */
[----:B------:R-:W3:Y:S02]  /*4a40*/  LDL.LU R122, [R1+0x134] ;  /* 0x00013400017a7983 */ /* 0x000ee40000300800 */
[----:B----4-:R-:W-:-:S04]  /*4a50*/  FADD R9, R23, R9 ;  /* 0x0000000917097221 */ /* 0x010fc80000000000 */
[----:B-----5:R-:W-:Y:S01]  /*4a60*/  FADD R9, R14, R9 ;  /* 0x000000090e097221 */ /* 0x020fe20000000000 */
[----:B------:R-:W-:Y:S01]  /*4a70*/  WARPGROUP.ARRIVE ;  /* 0x00000000000079c5 */ /* 0x000fe20000000000 */
[----:B------:R-:W-:Y:S01]  /*4a80*/  FADD R25, R25, R82 ;  /* 0x0000005219197221 */ /* 0x000fe20000000000 */
[----:B------:R-:W0:Y:S01]  /*4a90*/  LDC R14, c[0x0][0x280] ;  /* 0x0000a000ff0e7b82 */ /* 0x000e220000000800 */
[----:B------:R-:W-:-:S03]  /*4aa0*/  FADD R9, R16, R9 ;  /* 0x0000000910097221 */ /* 0x000fc60000000000 */
[----:B------:R-:W-:Y:S01]  /*4ab0*/  QGMMA.64x64x32.F32.E4M3.E4M3 R88, R28, gdesc[UR28], R88 ;  /* 0x00e0001c1c587df3 */ /* 0x000fe20008700858 */
[----:B------:R-:W-:-:S04]  /*4ac0*/  FADD R9, R19, R9 ;  /* 0x0000000913097221 */ /* 0x000fc80000000000 */
[----:B------:R-:W-:-:S04]  /*4ad0*/  FADD R9, R20, R9 ;  /* 0x0000000914097221 */ /* 0x000fc80000000000 */
[----:B------:R-:W-:-:S04]  /*4ae0*/  FADD R9, R120, R9 ;  /* 0x0000000978097221 */ /* 0x000fc80000000000 */
[----:B------:R-:W-:Y:S02]  /*4af0*/  FADD R9, R0, R9 ;  /* 0x0000000900097221 */ /* 0x000fe40000000000 */
[----:B------:R-:W4:Y:S02]  /*4b00*/  LDL.LU R0, [R1+0x130] ;  /* 0x0001300001007983 */ /* 0x000f240000300800 */
[----:B------:R-:W-:-:S02]  /*4b10*/  FADD R9, R5, R9 ;  /* 0x0000000905097221 */ /* 0x000fc40000000000 */
[----:B------:R-:W5:Y:S02]  /*4b20*/  LDL.LU R5, [R1+0x12c] ;  /* 0x00012c0001057983 */ /* 0x000f640000300800 */
[----:B------:R-:W-:-:S02]  /*4b30*/  FADD R9, R6, R9 ;  /* 0x0000000906097221 */ /* 0x000fc40000000000 */
[----:B------:R-:W5:Y:S02]  /*4b40*/  LDL.LU R6, [R1+0x128] ;  /* 0x0001280001067983 */ /* 0x000f640000300800 */
[----:B------:R-:W-:-:S02]  /*4b50*/  FADD R9, R11, R9 ;  /* 0x000000090b097221 */ /* 0x000fc40000000000 */
[----:B------:R-:W4:Y:S01]  /*4b60*/  LDL.LU R11, [R1+0x124] ;  /* 0x00012400010b7983 */ /* 0x000f220000300800 */
[----:B------:R-:W-:-:S04]  /*4b70*/  FADD R25, R83, R25 ;  /* 0x0000001953197221 */ /* 0x000fc80000000000 */
[----:B------:R-:W-:-:S04]  /*4b80*/  FADD R25, R86, R25 ;  /* 0x0000001956197221 */ /* 0x000fc80000000000 */
[----:B------:R-:W-:Y:S01]  /*4b90*/  FADD R25, R87, R25 ;  /* 0x0000001957197221 */ /* 0x000fe20000000000 */
[----:B------:R-:W-:Y:S01]  /*4ba0*/  QGMMA.64x64x32.F32.E4M3.E4M3 R88, R32, gdesc[UR16], R88 ;  /* 0x00e0001020587df3 */ /* 0x000fe20008700858 */
[----:B------:R-:W-:-:S04]  /*4bb0*/  FADD R9, R121, R9 ;  /* 0x0000000979097221 */ /* 0x000fc80000000000 */
[----:B------:R-:W-:-:S04]  /*4bc0*/  FADD R9, R26, R9 ;  /* 0x000000091a097221 */ /* 0x000fc80000000000 */
[----:B------:R-:W-:-:S04]  /*4bd0*/  FADD R9, R27, R9 ;  /* 0x000000091b097221 */ /* 0x000fc80000000000 */
[----:B------:R-:W-:-:S04]  /*4be0*/  FADD R9, R46, R9 ;  /* 0x000000092e097221 */ /* 0x000fc80000000000 */
[----:B------:R-:W-:-:S04]  /*4bf0*/  FADD R9, R47, R9 ;  /* 0x000000092f097221 */ /* 0x000fc80000000000 */
[----:B------:R-:W-:-:S04]  /*4c00*/  FADD R9, R50, R9 ;  /* 0x0000000932097221 */ /* 0x000fc80000000000 */
[----:B------:R-:W-:-:S04]  /*4c10*/  FADD R9, R51, R9 ;  /* 0x0000000933097221 */ /* 0x000fc80000000000 */
[----:B------:R-:W-:-:S04]  /*4c20*/  FADD R9, R54, R9 ;  /* 0x0000000936097221 */ /* 0x000fc80000000000 */
[----:B------:R-:W-:Y:S01]  /*4c30*/  FADD R9, R55, R9 ;  /* 0x0000000937097221 */ /* 0x000fe20000000000 */
[----:B------:R-:W-:Y:S03]  /*4c40*/  QGMMA.64x64x32.F32.E4M3.E4M3 R88, R36, gdesc[UR20], R88 ;  /* 0x00e0001424587df3 */ /* 0x000fe60008700858 */
        /* <DEDUP_REMOVED lines=10> */
[----:B------:R-:W-:Y:S01]  /*4cf0*/  QGMMA.64x64x32.F32.E4M3.E4M3 R88, R40, gdesc[UR24], R88, gsb0 ;  /* 0x00e0001828587df3 */ /* 0x000fe20008000858 */
[----:B---3--:R-:W-:-:S04]  /*4d00*/  FADD R25, R122, R25 ;  /* 0x000000197a197221 */ /* 0x008fc80000000000 */
[----:B--2---:R-:W-:-:S04]  /*4d10*/  FADD R25, R123, R25 ;  /* 0x000000197b197221 */ /* 0x004fc80000000000 */
        /* <DEDUP_REMOVED lines=25> */
[----:B------:R-:W1:Y:S04]  /*4eb0*/  SHFL.BFLY PT, R3, R9, 0x2, 0x1f ;  /* 0x0c401f0009037f89 */ /* 0x000e6800000e0000 */
[----:B------:R-:W2:Y:S01]  /*4ec0*/  SHFL.BFLY PT, R8, R25, 0x2, 0x1f ;  /* 0x0c401f0019087f89 */ /* 0x000ea200000e0000 */
[----:B------:R-:W-:Y:S01]  /*4ed0*/  UIADD3 UR5, UR5, 0x80, URZ ;  /* 0x0000008005057890 */ /* 0x000fe2000fffe03f */
[----:B-1----:R-:W-:Y:S01]  /*4ee0*/  FADD R3, R9, R3 ;  /* 0x0000000309037221 */ /* 0x002fe20000000000 */
[----:B--2---:R-:W-:-:S04]  /*4ef0*/  FADD R8, R25, R8 ;  /* 0x0000000819087221 */ /* 0x004fc80000000000 */
[----:B------:R-:W1:Y:S04]  /*4f00*/  SHFL.BFLY PT, R12, R3, 0x1, 0x1f ;  /* 0x0c201f00030c7f89 */ /* 0x000e6800000e0000 */
[----:B------:R-:W2:Y:S01]  /*4f10*/  SHFL.BFLY PT, R9, R8, 0x1, 0x1f ;  /* 0x0c201f0008097f89 */ /* 0x000ea200000e0000 */
[----:B0-----:R-:W-:Y:S01]  /*4f20*/  ISETP.LE.AND P1, PT, R14, UR5, PT ;  /* 0x000000050e007c0c */ /* 0x001fe2000bf23270 */
[----:B------:R-:W-:Y:S01]  /*4f30*/  ULEA UR4, UR13, UR4, 0x7 ;  /* 0x000000040d047291 */ /* 0x000fe2000f8e383f */
[----:B------:R-:W-:Y:S02]  /*4f40*/  WARPGROUP.DEPBAR.LE gsb0, 0x0 ;  /* 0x00008000000079c5 */ /* 0x000fe40000010000 */
[----:B----4-:R-:W-:Y:S02]  /*4f50*/  IMAD R0, R11, 0x80, R0 ;  /* 0x000000800b007824 */ /* 0x010fe400078e0200 */
[----:B-1----:R-:W-:-:S01]  /*4f60*/  FADD R12, R3, R12 ;  /* 0x0000000c030c7221 */ /* 0x002fc20000000000 */
[----:B--2---:R-:W-:-:S03]  /*4f70*/  FADD R9, R8, R9 ;  /* 0x0000000908097221 */ /* 0x004fc60000000000 */
[----:B-----5:R-:W-:Y:S01]  /*4f80*/  FFMA R6, R10, R6, R12 ;  /* 0x000000060a067223 */ /* 0x020fe2000000000c */
[--C-:B------:R-:W-:Y:S02]  /*4f90*/  IMAD.MOV.U32 R3, RZ, RZ, R78.reuse ;  /* 0x000000ffff037224 */ /* 0x100fe400078e004e */
[----:B------:R-:W-:Y:S01]  /*4fa0*/  FFMA R5, R7, R5, R9 ;  /* 0x0000000507057223 */ /* 0x000fe20000000009 */
[--C-:B------:R-:W-:Y:S02]  /*4fb0*/  IMAD.MOV.U32 R8, RZ, RZ, R13.reuse ;  /* 0x000000ffff087224 */ /* 0x100fe400078e000d */
[----:B------:R-:W-:Y:S02]  /*4fc0*/  IMAD.MOV.U32 R7, RZ, RZ, R78 ;  /* 0x000000ffff077224 */ /* 0x000fe400078e004e */
[----:B------:R-:W-:Y:S01]  /*4fd0*/  IMAD.MOV.U32 R10, RZ, RZ, R13 ;  /* 0x000000ffff0a7224 */ /* 0x000fe200078e000d */
[----:B------:R-:W-:Y:S06]  /*4fe0*/  @!P1 BRA `(.L_x_1) ;  /* 0xffffffcc00549947 */ /* 0x000fec000383ffff */
.L_x_0:
[----:B------:R-:W-:Y:S01]  /*4ff0*/  FMUL R2, R115, 0.25 ;  /* 0x3e80000073027820 */ /* 0x000fe20000400000 */
[----:B------:R-:W-:Y:S01]  /*5000*/  FSETP.GT.AND P0, PT, |R6|, 8.50705917302346158658e+37, PT ;  /* 0x7e8000000600780b */ /* 0x000fe20003f04200 */
[----:B------:R-:W0:Y:S01]  /*5010*/  S2R R122, SR_TID.X ;  /* 0x00000000007a7919 */ /* 0x000e220000002100 */
[----:B------:R-:W-:Y:S02]  /*5020*/  IMAD.MOV.U32 R39, RZ, RZ, R5 ;  /* 0x000000ffff277224 */ /* 0x000fe400078e0005 */
[----:B------:R-:W-:Y:S01]  /*5030*/  FMUL R9, R114, 0.25 ;  /* 0x3e80000072097820 */ /* 0x000fe20000400000 */
[----:B------:R-:W-:Y:S01]  /*5040*/  FSEL R115, R2, R115, P0 ;  /* 0x0000007302737208 */ /* 0x000fe20000000000 */
[----:B------:R-:W-:Y:S01]  /*5050*/  FMUL R2, R107, 0.25 ;  /* 0x3e8000006b027820 */ /* 0x000fe20000400000 */
[----:B------:R-:W-:Y:S01]  /*5060*/  FMUL R0, R119, 0.25 ;  /* 0x3e80000077007820 */ /* 0x000fe20000400000 */
[----:B------:R-:W-:Y:S01]  /*5070*/  FSETP.GT.AND P1, PT, |R39|, 8.50705917302346158658e+37, PT ;  /* 0x7e8000002700780b */ /* 0x000fe20003f24200 */
[----:B------:R-:W-:Y:S01]  /*5080*/  FMUL R5, R116, 0.25 ;  /* 0x3e80000074057820 */ /* 0x000fe20000400000 */
[----:B------:R-:W-:Y:S01]  /*5090*/  FSEL R114, R9, R114, P0 ;  /* 0x0000007209727208 */ /* 0x000fe20000000000 */
[----:B------:R-:W-:Y:S01]  /*50a0*/  FMUL R9, R106, 0.25 ;  /* 0x3e8000006a097820 */ /* 0x000fe20000400000 */
[----:B------:R-:W-:Y:S01]  /*50b0*/  FSEL R107, R2, R107, P0 ;  /* 0x0000006b026b7208 */ /* 0x000fe20000000000 */
[----:B------:R-:W-:Y:S01]  /*50c0*/  FMUL R2, R95, 0.25 ;  /* 0x3e8000005f027820 */ /* 0x000fe20000400000 */
[----:B------:R-:W-:Y:S01]  /*50d0*/  FSEL R119, R0, R119, P0 ;  /* 0x0000007700777208 */ /* 0x000fe20000000000 */
[----:B------:R-:W-:Y:S01]  /*50e0*/  FMUL R0, R111, 0.25 ;  /* 0x3e8000006f007820 */ /* 0x000fe20000400000 */
[----:B-1----:R-:W-:Y:S01]  /*50f0*/  FMUL R7, R118, 0.25 ;  /* 0x3e80000076077820 */ /* 0x002fe20000400000 */
[----:B------:R-:W-:Y:S01]  /*5100*/  FSEL R106, R9, R106, P0 ;  /* 0x0000006a096a7208 */ /* 0x000fe20000000000 */
[----:B------:R-:W-:Y:S01]  /*5110*/  FMUL R4, R103, 0.25 ;  /* 0x3e80000067047820 */ /* 0x000fe20000400000 */
[----:B------:R-:W-:Y:S01]  /*5120*/  FSEL R95, R2, R95, P0 ;  /* 0x0000005f025f7208 */ /* 0x000fe20000000000 */
[----:B------:R-:W-:Y:S01]  /*5130*/  FMUL R2, R113, 0.25 ;  /* 0x3e80000071027820 */ /* 0x000fe20000400000 */
[----:B------:R-:W-:Y:S01]  /*5140*/  FSEL R15, R5, R116, P1 ;  /* 0x00000074050f7208 */ /* 0x000fe20000800000 */
[----:B------:R-:W-:Y:S01]  /*5150*/  FMUL R9, R98, 0.25 ;  /* 0x3e80000062097820 */ /* 0x000fe20000400000 */
[----:B------:R-:W-:Y:S01]  /*5160*/  FMUL R5, R112, 0.25 ;  /* 0x3e80000070057820 */ /* 0x000fe20000400000 */
[----:B------:R-:W-:Y:S01]  /*5170*/  FSEL R111, R0, R111, P0 ;  /* 0x0000006f006f7208 */ /* 0x000fe20000000000 */
        /* <DEDUP_REMOVED lines=19> */
[----:B------:R-:W-:Y:S01]  /*52b0*/  BAR.SYNC.DEFER_BLOCKING 0x0 ;  /* 0x0000000000007b1d */ /* 0x000fe20000010000 */
[C---:B0-----:R-:W-:Y:S01]  /*52c0*/  LOP3.LUT R2, R122.reuse, 0x7, RZ, 0xc0, !PT ;  /* 0x000000077a027812 */ /* 0x041fe200078ec0ff */
[----:B------:R-:W-:Y:S01]  /*52d0*/  IMAD.SHL.U32 R10, R122, 0x8, RZ ;  /* 0x000000087a0a7824 */ /* 0x000fe200078e00ff */
[----:B------:R-:W-:-:S02]  /*52e0*/  FSETP.GEU.AND P4, PT, |R6|, 1.175494350822287508e-38, PT ;  /* 0x008000000600780b */ /* 0x000fc40003f8e200 */
[----:B------:R-:W-:Y:S01]  /*52f0*/  FSEL R91, R4, R91, P0 ;  /* 0x0000005b045b7208 */ /* 0x000fe20000000000 */
[----:B------:R-:W-:Y:S01]  /*5300*/  FMUL R4, R93, 0.25 ;  /* 0x3e8000005d047820 */ /* 0x000fe20000400000 */
[----:B------:R-:W-:Y:S01]  /*5310*/  FSEL R21, R9, R104, P1 ;  /* 0x0000006809157208 */ /* 0x000fe20000800000 */
[----:B------:R-:W-:Y:S01]  /*5320*/  FMUL R9, R6, 8388608 ;  /* 0x4b00000006097820 */ /* 0x000fe20000400000 */
[----:B------:R-:W-:Y:S01]  /*5330*/  FSEL R23, R5, R100, P1 ;  /* 0x0000006405177208 */ /* 0x000fe20000800000 */
[----:B------:R-:W-:Y:S01]  /*5340*/  FMUL R5, R92, 0.25 ;  /* 0x3e8000005c057820 */ /* 0x000fe20000400000 */
[----:B------:R-:W-:Y:S01]  /*5350*/  FSEL R27, R11, R94, P0 ;  /* 0x0000005e0b1b7208 */ /* 0x000fe20000000000 */
[----:B------:R-:W0:Y:S01]  /*5360*/  S2R R120, SR_CTAID.X ;  /* 0x0000000000787919 */ /* 0x000e220000002500 */
[----:B------:R-:W-:Y:S01]  /*5370*/  FSEL R117, R0, R117, P1 ;  /* 0x0000007500757208 */ /* 0x000fe20000800000 */
[----:B------:R-:W-:Y:S01]  /*5380*/  FMUL R0, R109, 0.25 ;  /* 0x3e8000006d007820 */ /* 0x000fe20000400000 */
[----:B------:R-:W-:Y:S01]  /*5390*/  LEA R11, R2, UR15, 0x4 ;  /* 0x0000000f020b7c11 */ /* 0x000fe2000f8e20ff */
[----:B------:R-:W-:Y:S01]  /*53a0*/  @!P4 FMUL R119, R119, 16777216 ;  /* 0x4b8000007777c820 */ /* 0x000fe20000400000 */
[----:B------:R-:W-:Y:S01]  /*53b0*/  FSETP.GEU.AND P3, PT, R6, 1.175494350822287508e-38, PT ;  /* 0x008000000600780b */ /* 0x000fe20003f6e000 */
[----:B------:R-:W-:Y:S01]  /*53c0*/  @!P4 FMUL R118, R118, 16777216 ;  /* 0x4b8000007676c820 */ /* 0x000fe20000400000 */
[----:B------:R-:W-:Y:S01]  /*53d0*/  FSEL R102, R7, R102, P0 ;  /* 0x0000006607667208 */ /* 0x000fe20000000000 */
[----:B------:R-:W-:Y:S01]  /*53e0*/  FMUL R7, R90, 0.25 ;  /* 0x3e8000005a077820 */ /* 0x000fe20000400000 */
[----:B------:R-:W-:Y:S01]  /*53f0*/  FSEL R93, R4, R93, P1 ;  /* 0x0000005d045d7208 */ /* 0x000fe20000800000 */
[----:B------:R-:W-:Y:S01]  /*5400*/  IMAD.SHL.U32 R4, R122, 0x4, RZ ;  /* 0x000000047a047824 */ /* 0x000fe200078e00ff */
[----:B------:R-:W-:Y:S01]  /*5410*/  FSEL R29, R5, R92, P1 ;  /* 0x0000005c051d7208 */ /* 0x000fe20000800000 */
[----:B------:R-:W-:Y:S01]  /*5420*/  IMAD R5, R2, -0x8, R11 ;  /* 0xfffffff802057824 */ /* 0x000fe200078e020b */
[----:B------:R-:W-:Y:S01]  /*5430*/  FSEL R9, R9, R6, !P3 ;  /* 0x0000000609097208 */ /* 0x000fe20005800000 */
[----:B------:R-:W-:Y:S01]  /*5440*/  @P0 FMUL R6, R6, 0.25 ;  /* 0x3e80000006060820 */ /* 0x000fe20000400000 */
[----:B------:R-:W-:Y:S01]  /*5450*/  FSEL R109, R0, R109, P1 ;  /* 0x0000006d006d7208 */ /* 0x000fe20000800000 */
[----:B------:R-:W-:Y:S01]  /*5460*/  FMUL R2, R39, 8388608 ;  /* 0x4b00000027027820 */ /* 0x000fe20000400000 */
[----:B------:R-:W-:Y:S01]  /*5470*/  FSEL R31, R7, R90, P0 ;  /* 0x0000005a071f7208 */ /* 0x000fe20000000000 */
[----:B------:R-:W-:Y:S01]  /*5480*/  FMUL R0, R101, 0.25 ;  /* 0x3e80000065007820 */ /* 0x000fe20000400000 */
[----:B------:R-:W-:Y:S01]  /*5490*/  FSETP.GEU.AND P2, PT, R39, 1.175494350822287508e-38, PT ;  /* 0x008000002700780b */ /* 0x000fe20003f4e000 */
[----:B------:R-:W-:Y:S01]  /*54a0*/  FMUL R7, R108, 0.25 ;  /* 0x3e8000006c077820 */ /* 0x000fe20000400000 */
[----:B------:R-:W-:Y:S01]  /*54b0*/  @!P4 FMUL R6, R6, 16777216 ;  /* 0x4b8000000606c820 */ /* 0x000fe20000400000 */
[----:B------:R-:W-:Y:S01]  /*54c0*/  LOP3.LUT R4, R4, 0x3c0, RZ, 0xc0, !PT ;  /* 0x000003c004047812 */ /* 0x000fe200078ec0ff */
[----:B------:R-:W-:Y:S01]  /*54d0*/  @!P4 FMUL R115, R115, 16777216 ;  /* 0x4b8000007373c820 */ /* 0x000fe20000400000 */
[----:B------:R-:W-:Y:S01]  /*54e0*/  FSEL R2, R2, R39, !P2 ;  /* 0x0000002702027208 */ /* 0x000fe20005000000 */
[----:B------:R-:W-:Y:S01]  /*54f0*/  @!P4 FMUL R114, R114, 16777216 ;  /* 0x4b8000007272c820 */ /* 0x000fe20000400000 */
[----:B------:R-:W-:Y:S01]  /*5500*/  FSEL R101, R0, R101, P1 ;  /* 0x0000006500657208 */ /* 0x000fe20000800000 */
[----:B------:R-:W-:Y:S01]  /*5510*/  FMUL R0, R89, 0.25 ;  /* 0x3e80000059007820 */ /* 0x000fe20000400000 */
[----:B------:R-:W-:Y:S01]  /*5520*/  FSEL R19, R7, R108, P1 ;  /* 0x0000006c07137208 */ /* 0x000fe20000800000 */
[----:B------:R-:W-:Y:S01]  /*5530*/  FMUL R7, R96, 0.25 ;  /* 0x3e80000060077820 */ /* 0x000fe20000400000 */
[----:B------:R-:W-:Y:S01]  /*5540*/  IMAD.IADD R37, R4, 0x1, R5 ;  /* 0x0000000104257824 */ /* 0x000fe200078e0205 */
[----:B------:R-:W1:Y:S01]  /*5550*/  MUFU.RCP R6, R6 ;  /* 0x0000000600067308 */ /* 0x000e620000001000 */
[----:B------:R-:W-:Y:S01]  /*5560*/  VIADD R5, R2, 0xc0cafb0d ;  /* 0xc0cafb0d02057836 */ /* 0x000fe20000000000 */
[----:B------:R-:W-:Y:S01]  /*5570*/  FSETP.GEU.AND P0, PT, |R39|, 1.175494350822287508e-38, PT ;  /* 0x008000002700780b */ /* 0x000fe20003f0e200 */
[----:B------:R-:W-:Y:S01]  /*5580*/  VIADD R4, R9, 0xc0cafb0d ;  /* 0xc0cafb0d09047836 */ /* 0x000fe20000000000 */
[----:B------:R-:W-:Y:S01]  /*5590*/  FSEL R89, R0, R89, P1 ;  /* 0x0000005900597208 */ /* 0x000fe20000800000 */
[----:B------:R-:W-:Y:S01]  /*55a0*/  @P1 FMUL R39, R39, 0.25 ;  /* 0x3e80000027271820 */ /* 0x000fe20000400000 */
[----:B------:R-:W-:Y:S01]  /*55b0*/  FSEL R25, R7, R96, P1 ;  /* 0x0000006007197208 */ /* 0x000fe20000800000 */
[----:B------:R-:W-:Y:S01]  /*55c0*/  FMUL R7, R88, 0.25 ;  /* 0x3e80000058077820 */ /* 0x000fe20000400000 */
[----:B------:R-:W-:Y:S01]  /*55d0*/  LOP3.LUT R0, R122, 0x8, RZ, 0xc0, !PT ;  /* 0x000000087a007812 */ /* 0x000fe200078ec0ff */
[----:B------:R-:W-:Y:S01]  /*55e0*/  @!P4 FMUL R111, R111, 16777216 ;  /* 0x4b8000006f6fc820 */ /* 0x000fe20000400000 */
[----:B------:R-:W-:Y:S01]  /*55f0*/  LOP3.LUT R5, R5, 0xff800000, RZ, 0xc0, !PT ;  /* 0xff80000005057812 */ /* 0x000fe200078ec0ff */
[----:B------:R-:W-:Y:S01]  /*5600*/  @!P4 FMUL R110, R110, 16777216 ;  /* 0x4b8000006e6ec820 */ /* 0x000fe20000400000 */
[----:B------:R-:W-:Y:S01]  /*5610*/  LOP3.LUT R4, R4, 0xff800000, RZ, 0xc0, !PT ;  /* 0xff80000004047812 */ /* 0x000fe200078ec0ff */
[----:B------:R-:W-:Y:S01]  /*5620*/  IMAD R35, R0, 0x200, R11 ;  /* 0x0000020000237824 */ /* 0x000fe200078e020b */
[----:B------:R-:W-:Y:S01]  /*5630*/  FSEL R33, R7, R88, P1 ;  /* 0x0000005807217208 */ /* 0x000fe20000800000 */
[----:B------:R-:W-:Y:S01]  /*5640*/  @!P4 FMUL R107, R107, 16777216 ;  /* 0x4b8000006b6bc820 */ /* 0x000fe20000400000 */
[----:B------:R-:W-:Y:S01]  /*5650*/  FSEL R11, RZ, -23, P2 ;  /* 0xc1b80000ff0b7808 */ /* 0x000fe20001000000 */
[----:B------:R-:W-:Y:S01]  /*5660*/  @!P4 FMUL R106, R106, 16777216 ;  /* 0x4b8000006a6ac820 */ /* 0x000fe20000400000 */
[----:B------:R-:W-:Y:S01]  /*5670*/  I2FP.F32.S32 R12, R5 ;  /* 0x00000005000c7245 */ /* 0x000fe20000201400 */
[----:B------:R-:W-:Y:S01]  /*5680*/  @!P4 FMUL R103, R103, 16777216 ;  /* 0x4b8000006767c820 */ /* 0x000fe20000400000 */
[----:B------:R-:W-:Y:S01]  /*5690*/  FSEL R7, RZ, -23, P3 ;  /* 0xc1b80000ff077808 */ /* 0x000fe20001800000 */
[----:B------:R-:W-:Y:S01]  /*56a0*/  @!P4 FMUL R102, R102, 16777216 ;  /* 0x4b8000006666c820 */ /* 0x000fe20000400000 */
[----:B------:R-:W-:Y:S01]  /*56b0*/  I2FP.F32.S32 R14, R4 ;  /* 0x00000004000e7245 */ /* 0x000fe20000201400 */
[----:B------:R-:W-:Y:S01]  /*56c0*/  @!P4 FMUL R99, R99, 16777216 ;  /* 0x4b8000006363c820 */ /* 0x000fe20000400000 */
[----:B------:R-:W-:Y:S01]  /*56d0*/  @!P4 FMUL R13, R13, 16777216 ;  /* 0x4b8000000d0dc820 */ /* 0x000fe20000400000 */
[----:B------:R-:W-:Y:S01]  /*56e0*/  @!P4 FMUL R95, R95, 16777216 ;  /* 0x4b8000005f5fc820 */ /* 0x000fe20000400000 */
[----:B------:R-:W-:Y:S01]  /*56f0*/  @!P4 FMUL R27, R27, 16777216 ;  /* 0x4b8000001b1bc820 */ /* 0x000fe20000400000 */
[----:B------:R-:W-:Y:S01]  /*5700*/  @!P4 FMUL R91, R91, 16777216 ;  /* 0x4b8000005b5bc820 */ /* 0x000fe20000400000 */
[----:B------:R-:W-:Y:S01]  /*5710*/  @!P4 FMUL R31, R31, 16777216 ;  /* 0x4b8000001f1fc820 */ /* 0x000fe20000400000 */
[----:B------:R-:W-:Y:S01]  /*5720*/  @!P0 FMUL R39, R39, 16777216 ;  /* 0x4b80000027278820 */ /* 0x000fe20000400000 */
[----:B------:R-:W-:Y:S01]  /*5730*/  FFMA.FTZ R11, R12, 1.1920928955078125e-07, R11 ;  /* 0x340000000c0b7823 */ /* 0x000fe2000001000b */
[----:B------:R-:W-:Y:S01]  /*5740*/  FFMA.FTZ R12, R14, 1.1920928955078125e-07, R7 ;  /* 0x340000000e0c7823 */ /* 0x000fe20000010007 */
[C---:B-1----:R-:W-:Y:S01]  /*5750*/  FMUL R14, R6.reuse, R119 ;  /* 0x00000077060e7220 */ /* 0x042fe20000400000 */
[C---:B------:R-:W-:Y:S01]  /*5760*/  FMUL R7, R6.reuse, R118 ;  /* 0x0000007606077220 */ /* 0x040fe20000400000 */
        /* <DEDUP_REMOVED lines=13> */
[----:B------:R-:W-:Y:S01]  /*5840*/  FMUL R32, R6, R31 ;  /* 0x0000001f06207220 */ /* 0x000fe20000400000 */
[----:B------:R-:W-:Y:S01]  /*5850*/  @!P0 FMUL R117, R117, 16777216 ;  /* 0x4b80000075758820 */ /* 0x000fe20000400000 */
[----:B------:R-:W1:Y:S01]  /*5860*/  MUFU.RCP R6, R39 ;  /* 0x0000002700067308 */ /* 0x000e620000001000 */
[----:B------:R-:W-:Y:S01]  /*5870*/  @!P0 FMUL R15, R15, 16777216 ;  /* 0x4b8000000f0f8820 */ /* 0x000fe20000400000 */
        /* <DEDUP_REMOVED lines=14> */
[----:B------:R-:W-:Y:S01]  /*5960*/  F2FP.SATFINITE.E4M3.F32.PACK_AB_MERGE_C R32, R91, R32, RZ ;  /* 0x000000205b20723e */ /* 0x000fe200048070ff */
        /* <DEDUP_REMOVED lines=16> */
[----:B------:R-:W-:Y:S01]  /*5a70*/  F2FP.SATFINITE.E4M3.F32.PACK_AB_MERGE_C R34, R89, R34, RZ ;  /* 0x000000225922723e */ /* 0x000fe200048070ff */
[----:B------:R-:W-:Y:S01]  /*5a80*/  IMAD.IADD R5, R2, 0x1, -R5 ;  /* 0x0000000102057824 */ /* 0x000fe200078e0a05 */
[----:B------:R-:W-:Y:S01]  /*5a90*/  F2FP.SATFINITE.E4M3.F32.PACK_AB_MERGE_C R30, R93, R30, RZ ;  /* 0x0000001e5d1e723e */ /* 0x000fe200048070ff */
[----:B------:R-:W-:Y:S01]  /*5aa0*/  IMAD.IADD R4, R9, 0x1, -R4 ;  /* 0x0000000109047824 */ /* 0x000fe200078e0a04 */
[----:B------:R-:W-:Y:S01]  /*5ab0*/  F2FP.SATFINITE.E4M3.F32.PACK_AB_MERGE_C R28, R95, R28, RZ ;  /* 0x0000001c5f1c723e */ /* 0x000fe200048070ff */
[----:B------:R-:W1:Y:S01]  /*5ac0*/  LDC.64 R72, c[0x0][0x228] ;  /* 0x00008a00ff487b82 */ /* 0x000e620000000a00 */
[----:B------:R-:W-:Y:S01]  /*5ad0*/  F2FP.SATFINITE.E4M3.F32.PACK_AB_MERGE_C R6, R97, R6, RZ ;  /* 0x000000066106723e */ /* 0x000fe200048070ff */
[----:B------:R-:W-:Y:S01]  /*5ae0*/  ULDC.64 UR4, c[0x0][0x270] ;  /* 0x00009c0000047ab9 */ /* 0x000fe20000000a00 */
[----:B------:R-:W-:Y:S01]  /*5af0*/  F2FP.SATFINITE.E4M3.F32.PACK_AB_MERGE_C R26, R99, R26, RZ ;  /* 0x0000001a631a723e */ /* 0x000fe200048070ff */
[----:B------:R-:W-:Y:S01]  /*5b00*/  UIMAD UR4, UR14, UR4, URZ ;  /* 0x000000040e0472a4 */ /* 0x000fe2000f8e023f */
[----:B------:R-:W-:-:S02]  /*5b10*/  LOP3.LUT R34, R34, 0xffff, RZ, 0xc0, !PT ;  /* 0x0000ffff22227812 */ /* 0x000fc400078ec0ff */
[----:B------:R-:W-:Y:S02]  /*5b20*/  LOP3.LUT R32, R32, 0xffff, RZ, 0xc0, !PT ;  /* 0x0000ffff20207812 */ /* 0x000fe400078ec0ff */
[----:B------:R-:W-:Y:S02]  /*5b30*/  LOP3.LUT R36, R6, 0xffff, RZ, 0xc0, !PT ;  /* 0x0000ffff06247812 */ /* 0x000fe400078ec0ff */
[----:B------:R-:W-:Y:S02]  /*5b40*/  LOP3.LUT R38, R26, 0xffff, RZ, 0xc0, !PT ;  /* 0x0000ffff1a267812 */ /* 0x000fe400078ec0ff */
[----:B------:R-:W-:Y:S02]  /*5b50*/  LOP3.LUT R21, R30, 0xffff, RZ, 0xc0, !PT ;  /* 0x0000ffff1e157812 */ /* 0x000fe400078ec0ff */
[----:B------:R-:W-:Y:S02]  /*5b60*/  LOP3.LUT R25, R28, 0xffff, RZ, 0xc0, !PT ;  /* 0x0000ffff1c197812 */ /* 0x000fe400078ec0ff */
[----:B------:R-:W-:-:S02]  /*5b70*/  PRMT R15, R36, 0x3340, R1 ;  /* 0x00003340240f7816 */ /* 0x000fc40000000001 */
[----:B------:R-:W-:Y:S02]  /*5b80*/  PRMT R26, R38, 0x3340, R1 ;  /* 0x00003340261a7816 */ /* 0x000fe40000000001 */
[----:B------:R-:W-:Y:S02]  /*5b90*/  PRMT R6, R34, 0x3340, R21 ;  /* 0x0000334022067816 */ /* 0x000fe40000000015 */
[----:B------:R-:W-:Y:S02]  /*5ba0*/  PRMT R17, R32, 0x3340, R25 ;  /* 0x0000334020117816 */ /* 0x000fe40000000019 */
[----:B------:R-:W-:Y:S02]  /*5bb0*/  F2FP.SATFINITE.E4M3.F32.PACK_AB_MERGE_C R22, R105, R22, RZ ;  /* 0x000000166916723e */ /* 0x000fe400048070ff */
[----:B------:R-:W-:Y:S02]  /*5bc0*/  F2FP.SATFINITE.E4M3.F32.PACK_AB_MERGE_C R20, R109, R20, RZ ;  /* 0x000000146d14723e */ /* 0x000fe400048070ff */
[----:B------:R-:W-:-:S02]  /*5bd0*/  F2FP.SATFINITE.E4M3.F32.PACK_AB_MERGE_C R18, R113, R18, RZ ;  /* 0x000000127112723e */ /* 0x000fc400048070ff */
[----:B------:R-:W-:Y:S02]  /*5be0*/  PRMT R19, R6, 0x5410, R15 ;  /* 0x0000541006137816 */ /* 0x000fe4000000000f */
[----:B------:R-:W-:Y:S02]  /*5bf0*/  PRMT R23, R17, 0x5410, R26 ;  /* 0x0000541011177816 */ /* 0x000fe4000000001a */
[----:B------:R-:W-:Y:S02]  /*5c00*/  F2FP.SATFINITE.E4M3.F32.PACK_AB_MERGE_C R14, R14, R7, RZ ;  /* 0x000000070e0e723e */ /* 0x000fe400048070ff */
[----:B------:R-:W-:Y:S02]  /*5c10*/  LOP3.LUT R26, R22, 0xffff, RZ, 0xc0, !PT ;  /* 0x0000ffff161a7812 */ /* 0x000fe400078ec0ff */
[----:B------:R-:W-:Y:S02]  /*5c20*/  LOP3.LUT R27, R20, 0xffff, RZ, 0xc0, !PT ;  /* 0x0000ffff141b7812 */ /* 0x000fe400078ec0ff */
[----:B------:R-:W-:-:S02]  /*5c30*/  LOP3.LUT R28, R18, 0xffff, RZ, 0xc0, !PT ;  /* 0x0000ffff121c7812 */ /* 0x000fc400078ec0ff */
[----:B------:R-:W-:Y:S02]  /*5c40*/  SHF.R.U32.HI R6, RZ, 0x8, R34 ;  /* 0x00000008ff067819 */ /* 0x000fe40000011622 */
[----:B------:R-:W-:Y:S02]  /*5c50*/  F2FP.SATFINITE.E4M3.F32.PACK_AB_MERGE_C R106, R107, R106, RZ ;  /* 0x0000006a6b6a723e */ /* 0x000fe400048070ff */
[----:B------:R-:W-:Y:S02]  /*5c60*/  F2FP.SATFINITE.E4M3.F32.PACK_AB_MERGE_C R110, R111, R110, RZ ;  /* 0x0000006e6f6e723e */ /* 0x000fe400048070ff */
[----:B------:R-:W-:Y:S02]  /*5c70*/  F2FP.SATFINITE.E4M3.F32.PACK_AB_MERGE_C R114, R115, R114, RZ ;  /* 0x000000727372723e */ /* 0x000fe400048070ff */
[----:B------:R-:W-:Y:S02]  /*5c80*/  SHF.R.U32.HI R7, RZ, 0x8, R21 ;  /* 0x00000008ff077819 */ /* 0x000fe40000011615 */
[----:B------:R-:W-:-:S02]  /*5c90*/  F2FP.SATFINITE.E4M3.F32.PACK_AB_MERGE_C R13, R13, R16, RZ ;  /* 0x000000100d0d723e */ /* 0x000fc400048070ff */
[----:B------:R-:W-:Y:S02]  /*5ca0*/  PRMT R18, R28, 0x3340, R1 ;  /* 0x000033401c127816 */ /* 0x000fe40000000001 */
[----:B------:R-:W-:Y:S02]  /*5cb0*/  PRMT R15, R26, 0x3340, R27 ;  /* 0x000033401a0f7816 */ /* 0x000fe4000000001b */
[----:B------:R-:W-:Y:S02]  /*5cc0*/  LOP3.LUT R16, R6, 0xffff, RZ, 0xc0, !PT ;  /* 0x0000ffff06107812 */ /* 0x000fe400078ec0ff */
[----:B------:R-:W-:Y:S02]  /*5cd0*/  LOP3.LUT R106, R106, 0xffff, RZ, 0xc0, !PT ;  /* 0x0000ffff6a6a7812 */ /* 0x000fe400078ec0ff */
[----:B------:R-:W-:Y:S02]  /*5ce0*/  LOP3.LUT R31, R110, 0xffff, RZ, 0xc0, !PT ;  /* 0x0000ffff6e1f7812 */ /* 0x000fe400078ec0ff */
[----:B------:R-:W-:-:S02]  /*5cf0*/  LOP3.LUT R114, R114, 0xffff, RZ, 0xc0, !PT ;  /* 0x0000ffff72727812 */ /* 0x000fc400078ec0ff */
[----:B------:R-:W-:Y:S02]  /*5d00*/  LOP3.LUT R7, R7, 0xffff, RZ, 0xc0, !PT ;  /* 0x0000ffff07077812 */ /* 0x000fe400078ec0ff */
[----:B------:R-:W-:Y:S02]  /*5d10*/  SHF.R.U32.HI R6, RZ, 0x8, R36 ;  /* 0x00000008ff067819 */ /* 0x000fe40000011624 */
[----:B------:R-:W-:Y:S02]  /*5d20*/  PRMT R22, R15, 0x5410, R18 ;  /* 0x000054100f167816 */ /* 0x000fe40000000012 */
[----:B------:R-:W-:Y:S02]  /*5d30*/  PRMT R20, R114, 0x3340, R1 ;  /* 0x0000334072147816 */ /* 0x000fe40000000001 */
[----:B------:R-:W-:Y:S02]  /*5d40*/  PRMT R17, R106, 0x3340, R31 ;  /* 0x000033406a117816 */ /* 0x000fe4000000001f */
[----:B------:R-:W-:-:S02]  /*5d50*/  PRMT R16, R16, 0x3340, R7 ;  /* 0x0000334010107816 */ /* 0x000fc40000000007 */
[----:B------:R-:W-:Y:S02]  /*5d60*/  LOP3.LUT R18, R6, 0xffff, RZ, 0xc0, !PT ;  /* 0x0000ffff06127812 */ /* 0x000fe400078ec0ff */
[----:B------:R-:W-:Y:S02]  /*5d70*/  SHF.R.U32.HI R7, RZ, 0x8, R25 ;  /* 0x00000008ff077819 */ /* 0x000fe40000011619 */
[----:B------:R-:W-:Y:S02]  /*5d80*/  SHF.R.U32.HI R6, RZ, 0x8, R32 ;  /* 0x00000008ff067819 */ /* 0x000fe40000011620 */
[----:B------:R-:W-:Y:S02]  /*5d90*/  SHF.R.U32.HI R15, RZ, 0x8, R38 ;  /* 0x00000008ff0f7819 */ /* 0x000fe40000011626 */
[----:B------:R-:W-:Y:S02]  /*5da0*/  PRMT R29, R17, 0x5410, R20 ;  /* 0x00005410111d7816 */ /* 0x000fe40000000014 */
[----:B------:R-:W-:-:S02]  /*5db0*/  PRMT R21, R18, 0x3340, R1 ;  /* 0x0000334012157816 */ /* 0x000fc40000000001 */
[----:B------:R-:W-:Y:S02]  /*5dc0*/  LOP3.LUT R17, R7, 0xffff, RZ, 0xc0, !PT ;  /* 0x0000ffff07117812 */ /* 0x000fe400078ec0ff */
[----:B------:R-:W-:Y:S02]  /*5dd0*/  LOP3.LUT R18, R6, 0xffff, RZ, 0xc0, !PT ;  /* 0x0000ffff06127812 */ /* 0x000fe400078ec0ff */
[----:B------:R-:W-:Y:S01]  /*5de0*/  LOP3.LUT R20, R15, 0xffff, RZ, 0xc0, !PT ;  /* 0x0000ffff0f147812 */ /* 0x000fe200078ec0ff */
[----:B------:R-:W-:Y:S01]  /*5df0*/  FADD R15, R5, -1 ;  /* 0xbf800000050f7421 */ /* 0x000fe20000000000 */
[----:B------:R-:W-:Y:S02]  /*5e00*/  SHF.R.U32.HI R7, RZ, 0x8, R27 ;  /* 0x00000008ff077819 */ /* 0x000fe4000001161b */
[----:B------:R-:W-:Y:S02]  /*5e10*/  SHF.R.U32.HI R6, RZ, 0x8, R26 ;  /* 0x00000008ff067819 */ /* 0x000fe4000001161a */
[----:B------:R-:W-:-:S02]  /*5e20*/  PRMT R25, R20, 0x3340, R1 ;  /* 0x0000334014197816 */ /* 0x000fc40000000001 */
[----:B------:R-:W-:Y:S02]  /*5e30*/  LOP3.LUT R7, R7, 0xffff, RZ, 0xc0, !PT ;  /* 0x0000ffff07077812 */ /* 0x000fe400078ec0ff */
[----:B------:R-:W-:Y:S02]  /*5e40*/  LOP3.LUT R20, R6, 0xffff, RZ, 0xc0, !PT ;  /* 0x0000ffff06147812 */ /* 0x000fe400078ec0ff */
[----:B------:R-:W-:Y:S02]  /*5e50*/  SHF.R.U32.HI R6, RZ, 0x8, R28 ;  /* 0x00000008ff067819 */ /* 0x000fe4000001161c */
[----:B------:R-:W-:Y:S01]  /*5e60*/  PRMT R26, R20, 0x3340, R7 ;  /* 0x00003340141a7816 */ /* 0x000fe20000000007 */
[----:B------:R-:W-:Y:S01]  /*5e70*/  IMAD.MOV.U32 R20, RZ, RZ, 0x3dc6b27f ;  /* 0x3dc6b27fff147424 */ /* 0x000fe200078e00ff */
[----:B------:R-:W-:Y:S01]  /*5e80*/  PRMT R18, R18, 0x3340, R17 ;  /* 0x0000334012127816 */ /* 0x000fe20000000011 */
[----:B------:R-:W-:Y:S01]  /*5e90*/  FADD R17, R4, -1 ;  /* 0xbf80000004117421 */ /* 0x000fe20000000000 */
[----:B------:R-:W-:Y:S01]  /*5ea0*/  LOP3.LUT R6, R6, 0xffff, RZ, 0xc0, !PT ;  /* 0x0000ffff06067812 */ /* 0x000fe200078ec0ff */
[-C--:B------:R-:W-:Y:S01]  /*5eb0*/  FFMA.FTZ R4, R15, R20.reuse, -0.16845393180847167969 ;  /* 0xbe2c7f300f047423 */ /* 0x080fe20000010014 */
[----:B------:R-:W-:Y:S01]  /*5ec0*/  PRMT R5, R16, 0x5410, R21 ;  /* 0x0000541010057816 */ /* 0x000fe20000000015 */
[----:B------:R-:W-:Y:S01]  /*5ed0*/  FFMA.FTZ R16, R17, R20, -0.16845393180847167969 ;  /* 0xbe2c7f3011107423 */ /* 0x000fe20000010014 */
[----:B------:R-:W-:Y:S01]  /*5ee0*/  PRMT R27, R6, 0x3340, R1 ;  /* 0x00003340061b7816 */ /* 0x000fe20000000001 */
[----:B------:R-:W-:Y:S01]  /*5ef0*/  FFMA.FTZ R6, R15, R4, 0.1716887056827545166 ;  /* 0x3e2fcf2a0f067423 */ /* 0x000fe20000010004 */
[----:B------:R-:W-:Y:S01]  /*5f00*/  F2FP.SATFINITE.E4M3.F32.PACK_AB_MERGE_C R24, R101, R24, RZ ;  /* 0x000000186518723e */ /* 0x000fe200048070ff */
[----:B------:R-:W-:Y:S01]  /*5f10*/  FFMA.FTZ R16, R17, R16, 0.1716887056827545166 ;  /* 0x3e2fcf2a11107423 */ /* 0x000fe20000010010 */
[----:B------:R-:W-:Y:S01]  /*5f20*/  F2FP.SATFINITE.E4M3.F32.PACK_AB_MERGE_C R102, R103, R102, RZ ;  /* 0x000000666766723e */ /* 0x000fe200048070ff */
[----:B------:R-:W-:Y:S01]  /*5f30*/  FFMA.FTZ R6, R15, R6, -0.17900948226451873779 ;  /* 0xbe374e430f067423 */ /* 0x000fe20000010006 */
[----:B------:R-:W-:Y:S01]  /*5f40*/  LOP3.LUT R10, R10, 0xf80, RZ, 0xc0, !PT ;  /* 0x00000f800a0a7812 */ /* 0x000fe200078ec0ff */
[----:B------:R-:W-:Y:S01]  /*5f50*/  FFMA.FTZ R16, R17, R16, -0.17900948226451873779 ;  /* 0xbe374e4311107423 */ /* 0x000fe20000010010 */
[----:B------:R-:W-:Y:S01]  /*5f60*/  LOP3.LUT R24, R24, 0xffff, RZ, 0xc0, !PT ;  /* 0x0000ffff18187812 */ /* 0x000fe200078ec0ff */
[----:B------:R-:W-:Y:S01]  /*5f70*/  FFMA.FTZ R6, R15, R6, 0.20512372255325317383 ;  /* 0x3e520bf40f067423 */ /* 0x000fe20000010006 */
[----:B------:R-:W-:Y:S01]  /*5f80*/  SHF.R.U32.HI R7, RZ, 0x8, R106 ;  /* 0x00000008ff077819 */ /* 0x000fe2000001166a */
[----:B------:R-:W-:Y:S01]  /*5f90*/  IMAD.IADD R10, R10, 0x1, R35 ;  /* 0x000000010a0a7824 */ /* 0x000fe200078e0223 */
[----:B------:R-:W-:Y:S01]  /*5fa0*/  PRMT R25, R18, 0x5410, R25 ;  /* 0x0000541012197816 */ /* 0x000fe20000000019 */
[----:B------:R-:W-:Y:S01]  /*5fb0*/  FFMA.FTZ R18, R17, R16, 0.20512372255325317383 ;  /* 0x3e520bf411127423 */ /* 0x000fe20000010010 */
[----:B------:R-:W-:Y:S01]  /*5fc0*/  LOP3.LUT R102, R102, 0xffff, RZ, 0xc0, !PT ;  /* 0x0000ffff66667812 */ /* 0x000fe200078ec0ff */
[----:B------:R-:W-:Y:S01]  /*5fd0*/  FFMA.FTZ R16, R15, R6, -0.24046532809734344482 ;  /* 0xbe763c8b0f107423 */ /* 0x000fe20000010006 */
[--C-:B------:R-:W-:Y:S01]  /*5fe0*/  PRMT R4, R19, 0x4210, R24.reuse ;  /* 0x0000421013047816 */ /* 0x100fe20000000018 */
[----:B------:R-:W-:Y:S01]  /*5ff0*/  FFMA.FTZ R18, R17, R18, -0.24046532809734344482 ;  /* 0xbe763c8b11127423 */ /* 0x000fe20000010012 */
[----:B------:R-:W-:Y:S01]  /*6000*/  LOP3.LUT R20, R7, 0xffff, RZ, 0xc0, !PT ;  /* 0x0000ffff07147812 */ /* 0x000fe200078ec0ff */
[----:B------:R-:W-:Y:S01]  /*6010*/  FFMA.FTZ R16, R15, R16, 0.28857114911079406738 ;  /* 0x3e93bf990f107423 */ /* 0x000fe20000010010 */
[----:B------:R-:W-:-:S02]  /*6020*/  PRMT R5, R5, 0x5210, R24 ;  /* 0x0000521005057816 */ /* 0x000fc40000000018 */
[----:B------:R-:W-:Y:S02]  /*6030*/  SHF.R.U32.HI R19, RZ, 0x8, R31 ;  /* 0x00000008ff137819 */ /* 0x000fe4000001161f */
[--C-:B------:R-:W-:Y:S02]  /*6040*/  PRMT R6, R23, 0x4210, R102.reuse ;  /* 0x0000421017067816 */ /* 0x100fe40000000066 */
[----:B------:R-:W-:Y:S02]  /*6050*/  PRMT R7, R25, 0x5210, R102 ;  /* 0x0000521019077816 */ /* 0x000fe40000000066 */
[----:B------:R-:W-:Y:S02]  /*6060*/  LOP3.LUT R19, R19, 0xffff, RZ, 0xc0, !PT ;  /* 0x0000ffff13137812 */ /* 0x000fe400078ec0ff */
[----:B------:R-:W-:Y:S01]  /*6070*/  LOP3.LUT R74, R122, 0x1ff, RZ, 0xc0, !PT ;  /* 0x000001ff7a4a7812 */ /* 0x000fe200078ec0ff */
[----:B------:R-:W-:Y:S01]  /*6080*/  STSM.16.M88.4 [R10], R4 ;  /* 0x000000040a007844 */ /* 0x000fe20000000200 */
[----:B------:R-:W-:Y:S01]  /*6090*/  PRMT R21, R20, 0x3340, R19 ;  /* 0x0000334014157816 */ /* 0x000fe20000000013 */
[----:B------:R-:W-:Y:S01]  /*60a0*/  FFMA.FTZ R20, R17, R18, 0.28857114911079406738 ;  /* 0x3e93bf9911147423 */ /* 0x000fe20000010012 */
[----:B------:R-:W-:Y:S01]  /*60b0*/  FFMA.FTZ R18, R15, R16, -0.36067417263984680176 ;  /* 0xbeb8aa490f127423 */ /* 0x000fe20000010010 */
[----:B------:R-:W-:Y:S01]  /*60c0*/  ISETP.GE.U32.AND P1, PT, R2, 0x7f800000, PT ;  /* 0x7f8000000200780c */ /* 0x000fe20003f26070 */
[----:B------:R-:W2:Y:S01]  /*60d0*/  LDC R16, c[0x0][0x278] ;  /* 0x00009e00ff107b82 */ /* 0x000ea20000000800 */
[----:B------:R-:W-:-:S07]  /*60e0*/  LEA R74, R74, UR15, 0x4 ;  /* 0x0000000f4a4a7c11 */ /* 0x000fce000f8e20ff */
[----:B------:R-:W-:Y:S01]  /*60f0*/  BAR.SYNC.DEFER_BLOCKING 0x0 ;  /* 0x0000000000007b1d */ /* 0x000fe20000010000 */
[----:B------:R-:W-:Y:S01]  /*6100*/  FFMA.FTZ R18, R15, R18, 0.48089820146560668945 ;  /* 0x3ef6384a0f127423 */ /* 0x000fe20000010012 */
[----:B------:R-:W-:Y:S01]  /*6110*/  FFMA.FTZ R20, R17, R20, -0.36067417263984680176 ;  /* 0xbeb8aa4911147423 */ /* 0x000fe20000010014 */
[----:B------:R-:W-:Y:S02]  /*6120*/  SHF.R.U32.HI R19, RZ, 0x8, R114 ;  /* 0x00000008ff137819 */ /* 0x000fe40000011672 */
[----:B------:R-:W-:Y:S01]  /*6130*/  FFMA.FTZ R18, R15, R18, -0.72134751081466674805 ;  /* 0xbf38aa3b0f127423 */ /* 0x000fe20000010012 */
[----:B------:R-:W-:Y:S01]  /*6140*/  FFMA.FTZ R20, R17, R20, 0.48089820146560668945 ;  /* 0x3ef6384a11147423 */ /* 0x000fe20000010014 */
[----:B------:R-:W-:Y:S02]  /*6150*/  LOP3.LUT R24, R19, 0xffff, RZ, 0xc0, !PT ;  /* 0x0000ffff13187812 */ /* 0x000fe400078ec0ff */
[----:B------:R-:W-:Y:S01]  /*6160*/  FMUL R18, R15, R18 ;  /* 0x000000120f127220 */ /* 0x000fe20000400000 */
[----:B------:R-:W-:Y:S01]  /*6170*/  FFMA.FTZ R20, R17, R20, -0.72134751081466674805 ;  /* 0xbf38aa3b11147423 */ /* 0x000fe20000010014 */
[----:B------:R-:W-:-:S02]  /*6180*/  PRMT R24, R24, 0x3340, R1 ;  /* 0x0000334018187816 */ /* 0x000fc40000000001 */
[----:B------:R-:W-:Y:S01]  /*6190*/  FMUL R18, R15, R18 ;  /* 0x000000120f127220 */ /* 0x000fe20000400000 */
[----:B------:R-:W-:Y:S01]  /*61a0*/  PRMT R26, R26, 0x5410, R27 ;  /* 0x000054101a1a7816 */ /* 0x000fe2000000001b */
[----:B------:R-:W-:Y:S01]  /*61b0*/  FMUL R20, R17, R20 ;  /* 0x0000001411147220 */ /* 0x000fe20000400000 */
[----:B------:R-:W-:Y:S01]  /*61c0*/  LOP3.LUT R13, R13, 0xffff, RZ, 0xc0, !PT ;  /* 0x0000ffff0d0d7812 */ /* 0x000fe200078ec0ff */
[----:B------:R-:W-:Y:S01]  /*61d0*/  FFMA.FTZ R18, R15, 1.4426950216293334961, R18 ;  /* 0x3fb8aa3b0f127823 */ /* 0x000fe20000010012 */
[----:B------:R-:W-:Y:S01]  /*61e0*/  SHF.R.U32.HI R15, RZ, 0x8, R122 ;  /* 0x00000008ff0f7819 */ /* 0x000fe2000001167a */
[----:B------:R-:W-:Y:S01]  /*61f0*/  FMUL R20, R17, R20 ;  /* 0x0000001411147220 */ /* 0x000fe20000400000 */
[----:B------:R-:W-:Y:S01]  /*6200*/  ISETP.GE.U32.AND P2, PT, R9, 0x7f800000, PT ;  /* 0x7f8000000900780c */ /* 0x000fe20003f46070 */
[----:B------:R-:W-:Y:S01]  /*6210*/  FADD R75, R11, R18 ;  /* 0x000000120b4b7221 */ /* 0x000fe20000000000 */
[----:B------:R-:W-:Y:S01]  /*6220*/  @P1 IMAD.MOV.U32 R11, RZ, RZ, 0x7f800000 ;  /* 0x7f800000ff0b1424 */ /* 0x000fe200078e00ff */
[----:B------:R-:W-:Y:S01]  /*6230*/  SGXT.U32 R15, R15, 0x1 ;  /* 0x000000010f0f781a */ /* 0x000fe20000000000 */
[----:B------:R-:W3:Y:S01]  /*6240*/  LDS.128 R4, [R74] ;  /* 0x000000004a047984 */ /* 0x000ee20000000c00 */
[----:B------:R-:W-:Y:S01]  /*6250*/  PRMT R21, R21, 0x5410, R24 ;  /* 0x0000541015157816 */ /* 0x000fe20000000018 */
[----:B------:R-:W-:Y:S01]  /*6260*/  @P1 FFMA.FTZ R75, R2, R11, +INF ;  /* 0x7f800000024b1423 */ /* 0x000fe2000001000b */
[----:B------:R-:W-:Y:S01]  /*6270*/  LOP3.LUT R14, R14, 0xffff, RZ, 0xc0, !PT ;  /* 0x0000ffff0e0e7812 */ /* 0x000fe200078ec0ff */
[----:B--2---:R-:W-:Y:S01]  /*6280*/  IMAD R11, R15, R16, RZ ;  /* 0x000000100f0b7224 */ /* 0x004fe200078e02ff */
[--C-:B------:R-:W-:Y:S01]  /*6290*/  PRMT R25, R26, 0x5210, R13.reuse ;  /* 0x000052101a197816 */ /* 0x100fe2000000000d */
[----:B------:R-:W-:Y:S01]  /*62a0*/  FFMA.FTZ R17, R17, 1.4426950216293334961, R20 ;  /* 0x3fb8aa3b11117823 */ /* 0x000fe20000010014 */
[----:B------:R-:W-:Y:S01]  /*62b0*/  PRMT R24, R22, 0x4210, R13 ;  /* 0x0000421016187816 */ /* 0x000fe2000000000d */
[----:B------:R-:W-:Y:S01]  /*62c0*/  IMAD R15, R16, 0x4, R11 ;  /* 0x00000004100f7824 */ /* 0x000fe200078e020b */
[--C-:B------:R-:W-:Y:S01]  /*62d0*/  PRMT R26, R29, 0x4210, R14.reuse ;  /* 0x000042101d1a7816 */ /* 0x100fe2000000000e */
[----:B------:R-:W-:Y:S01]  /*62e0*/  FADD R76, R12, R17 ;  /* 0x000000110c4c7221 */ /* 0x000fe20000000000 */
[----:B------:R-:W-:Y:S01]  /*62f0*/  PRMT R27, R21, 0x5210, R14 ;  /* 0x00005210151b7816 */ /* 0x000fe2000000000e */
[----:B------:R-:W-:Y:S01]  /*6300*/  BAR.SYNC.DEFER_BLOCKING 0x0 ;  /* 0x0000000000007b1d */ /* 0x000fe20000010000 */
[----:B------:R-:W-:Y:S01]  /*6310*/  IMAD R19, R16, 0x4, R15 ;  /* 0x0000000410137824 */ /* 0x000fe200078e020f */
[----:B------:R-:W-:Y:S01]  /*6320*/  LOP3.LUT R121, R122, 0xff, RZ, 0xc0, !PT ;  /* 0x000000ff7a797812 */ /* 0x000fe200078ec0ff */
[----:B------:R-:W-:Y:S01]  /*6330*/  @P2 IMAD.MOV.U32 R12, RZ, RZ, 0x7f800000 ;  /* 0x7f800000ff0c2424 */ /* 0x000fe200078e00ff */
[----:B------:R-:W-:Y:S01]  /*6340*/  FSETP.NEU.AND P1, PT, R9, RZ, PT ;  /* 0x000000ff0900720b */ /* 0x000fe20003f2d000 */
[----:B------:R-:W-:Y:S01]  /*6350*/  IMAD R23, R16, 0x4, R19 ;  /* 0x0000000410177824 */ /* 0x000fe200078e0213 */
[----:B------:R-:W-:Y:S01]  /*6360*/  FSETP.NEU.AND P0, PT, R2, RZ, PT ;  /* 0x000000ff0200720b */ /* 0x000fe20003f0d000 */
[----:B0-----:R-:W-:-:S02]  /*6370*/  IMAD R120, R120, 0x100, R121 ;  /* 0x0000010078787824 */ /* 0x001fc400078e0279 */
[----:B------:R-:W-:Y:S01]  /*6380*/  @P2 FFMA.FTZ R76, R9, R12, +INF ;  /* 0x7f800000094c2423 */ /* 0x000fe2000001000c */
[----:B------:R-:W-:Y:S01]  /*6390*/  LEA.HI R29, R122, 0x12, RZ, 0x18 ;  /* 0x000000127a1d7811 */ /* 0x000fe200078fc0ff */
[----:B------:R-:W-:Y:S01]  /*63a0*/  IMAD R9, R120, UR5, RZ ;  /* 0x0000000578097c24 */ /* 0x000fe2000f8e02ff */
[----:B------:R-:W-:Y:S01]  /*63b0*/  USHF.R.S32.HI UR5, URZ, 0x1f, UR4 ;  /* 0x0000001f3f057899 */ /* 0x000fe20008011404 */
[C---:B------:R-:W-:Y:S02]  /*63c0*/  LEA.HI R49, R122.reuse, 0x26, RZ, 0x18 ;  /* 0x000000267a317811 */ /* 0x040fe400078fc0ff */
[-C--:B------:R-:W-:Y:S01]  /*63d0*/  IMAD R29, R29, R16.reuse, RZ ;  /* 0x000000101d1d7224 */ /* 0x080fe200078e02ff */
[----:B------:R-:W-:Y:S02]  /*63e0*/  LEA.HI R17, R122, 0x6, RZ, 0x18 ;  /* 0x000000067a117811 */ /* 0x000fe400078fc0ff */
[----:B-1----:R-:W-:Y:S01]  /*63f0*/  IADD3 R72, P2, P3, R9, UR4, R72 ;  /* 0x0000000409487c10 */ /* 0x002fe2000fb5e048 */
[-C--:B------:R-:W-:Y:S01]  /*6400*/  IMAD R49, R49, R16.reuse, RZ ;  /* 0x0000001031317224 */ /* 0x080fe200078e02ff */
[----:B------:R-:W-:Y:S01]  /*6410*/  SHF.R.S32.HI R2, RZ, 0x1f, R9 ;  /* 0x0000001fff027819 */ /* 0x000fe20000011409 */
[----:B------:R-:W-:Y:S01]  /*6420*/  IMAD R17, R17, R16, RZ ;  /* 0x0000001011117224 */ /* 0x000fe200078e02ff */
[C---:B------:R-:W-:Y:S01]  /*6430*/  IADD3 R18, P5, R19.reuse, R72, RZ ;  /* 0x0000004813127210 */ /* 0x040fe20007fbe0ff */
[----:B------:R-:W-:Y:S01]  /*6440*/  ULDC UR4, c[0x0][0x27c] ;  /* 0x00009f0000047ab9 */ /* 0x000fe20000000800 */
[----:B------:R-:W-:Y:S01]  /*6450*/  IADD3.X R2, R2, UR5, R73, P2, P3 ;  /* 0x0000000502027c10 */ /* 0x000fe200097e6449 */
[----:B------:R0:W-:Y:S01]  /*6460*/  STSM.16.M88.4 [R10], R24 ;  /* 0x000000180a007844 */ /* 0x0001e20000000200 */
[----:B------:R-:W-:Y:S01]  /*6470*/  LEA.HI R21, R122, 0xa, RZ, 0x18 ;  /* 0x0000000a7a157811 */ /* 0x000fe200078fc0ff */
[----:B------:R-:W-:Y:S01]  /*6480*/  UIMAD UR4, UR14, UR4, URZ ;  /* 0x000000040e0472a4 */ /* 0x000fe2000f8e023f */
[----:B------:R-:W-:-:S02]  /*6490*/  LEA.HI.X.SX32 R19, R19, R2, 0x1, P5 ;  /* 0x0000000213137211 */ /* 0x000fc400028f0eff */
[----:B------:R-:W-:Y:S01]  /*64a0*/  IADD3 R28, P5, R29, R72, RZ ;  /* 0x000000481d1c7210 */ /* 0x000fe20007fbe0ff */
[----:B------:R-:W-:Y:S01]  /*64b0*/  IMAD R21, R21, R16, RZ ;  /* 0x0000001015157224 */ /* 0x000fe200078e02ff */
[C---:B---3--:R-:W-:Y:S01]  /*64c0*/  PRMT R97, R7.reuse, 0x7773, RZ ;  /* 0x0000777307617816 */ /* 0x048fe200000000ff */
[----:B------:R-:W-:Y:S01]  /*64d0*/  USHF.L.U32 UR6, UR4, 0x2, URZ ;  /* 0x0000000204067899 */ /* 0x000fe2000800063f */
[C---:B------:R-:W-:Y:S01]  /*64e0*/  PRMT R99, R7.reuse, 0x7772, RZ ;  /* 0x0000777207637816 */ /* 0x040fe200000000ff */
[----:B------:R-:W-:Y:S01]  /*64f0*/  UIMAD.WIDE UR4, UR4, 0x4, URZ ;  /* 0x00000004040478a5 */ /* 0x000fe2000f8e023f */
[C---:B------:R-:W-:Y:S02]  /*6500*/  PRMT R101, R7.reuse, 0x7771, RZ ;  /* 0x0000777107657816 */ /* 0x040fe400000000ff */
[----:B------:R-:W-:Y:S02]  /*6510*/  PRMT R105, R7, 0x7770, RZ ;  /* 0x0000777007697816 */ /* 0x000fe400000000ff */
[----:B------:R-:W-:Y:S01]  /*6520*/  LEA.HI.X.SX32 R29, R29, R2, 0x1, P5 ;  /* 0x000000021d1d7211 */ /* 0x000fe200028f0eff */
[----:B0-----:R-:W-:Y:S01]  /*6530*/  IMAD R27, R16, 0x4, R23 ;  /* 0x00000004101b7824 */ /* 0x001fe200078e0217 */
[----:B------:R-:W-:-:S02]  /*6540*/  LEA.HI R7, R122, 0x2, RZ, 0x18 ;  /* 0x000000027a077811 */ /* 0x000fc400078fc0ff */
[C---:B------:R-:W-:Y:S01]  /*6550*/  PRMT R81, R5.reuse, 0x7773, RZ ;  /* 0x0000777305517816 */ /* 0x040fe200000000ff */
[C---:B------:R-:W-:Y:S01]  /*6560*/  IMAD R31, R16.reuse, 0x4, R27 ;  /* 0x00000004101f7824 */ /* 0x040fe200078e021b */
[----:B------:R-:W-:Y:S01]  /*6570*/  PRMT R83, R5, 0x7772, RZ ;  /* 0x0000777205537816 */ /* 0x000fe200000000ff */
[----:B------:R-:W-:Y:S01]  /*6580*/  IMAD R7, R7, R16, RZ ;  /* 0x0000001007077224 */ /* 0x000fe200078e02ff */
[C---:B------:R-:W-:Y:S01]  /*6590*/  PRMT R85, R5.reuse, 0x7771, RZ ;  /* 0x0000777105557816 */ /* 0x040fe200000000ff */
[C---:B------:R-:W-:Y:S01]  /*65a0*/  IMAD R35, R16.reuse, 0x4, R31 ;  /* 0x0000000410237824 */ /* 0x040fe200078e021f */
[----:B------:R-:W-:Y:S02]  /*65b0*/  PRMT R95, R5, 0x7770, RZ ;  /* 0x00007770055f7816 */ /* 0x000fe400000000ff */
[----:B------:R-:W-:Y:S01]  /*65c0*/  IADD3 R12, P4, R7, R72, RZ ;  /* 0x00000048070c7210 */ /* 0x000fe20007f9e0ff */
[----:B------:R-:W-:Y:S01]  /*65d0*/  IMAD R39, R16, 0x4, R35 ;  /* 0x0000000410277824 */ /* 0x000fe200078e0223 */
[----:B------:R-:W-:-:S02]  /*65e0*/  PRMT R9, R4, 0x7773, RZ ;  /* 0x0000777304097816 */ /* 0x000fc400000000ff */
[----:B------:R-:W-:Y:S01]  /*65f0*/  PRMT R77, R4, 0x7772, RZ ;  /* 0x00007772044d7816 */ /* 0x000fe200000000ff */
[----:B------:R-:W-:Y:S01]  /*6600*/  IMAD R43, R16, 0x4, R39 ;  /* 0x00000004102b7824 */ /* 0x000fe200078e0227 */
[C---:B------:R-:W-:Y:S02]  /*6610*/  IADD3 R38, P5, R39.reuse, R72, RZ ;  /* 0x0000004827267210 */ /* 0x040fe40007fbe0ff */
[----:B------:R-:W-:Y:S01]  /*6620*/  PRMT R79, R4, 0x7771, RZ ;  /* 0x00007771044f7816 */ /* 0x000fe200000000ff */
[C---:B------:R-:W-:Y:S01]  /*6630*/  IMAD R47, R16.reuse, 0x4, R43 ;  /* 0x00000004102f7824 */ /* 0x040fe200078e022b */
[----:B------:R-:W-:Y:S02]  /*6640*/  LEA.HI.X.SX32 R39, R39, R2, 0x1, P5 ;  /* 0x0000000227277211 */ /* 0x000fe400028f0eff */
[----:B------:R-:W-:Y:S01]  /*6650*/  IADD3 R48, P5, R49, R72, RZ ;  /* 0x0000004831307210 */ /* 0x000fe20007fbe0ff */
[----:B------:R-:W-:Y:S01]  /*6660*/  IMAD R51, R16, 0x4, R47 ;  /* 0x0000000410337824 */ /* 0x000fe200078e022f */
[----:B------:R-:W-:-:S02]  /*6670*/  PRMT R87, R4, 0x7770, RZ ;  /* 0x0000777004577816 */ /* 0x000fc400000000ff */
[----:B------:R-:W-:Y:S01]  /*6680*/  LEA.HI.X.SX32 R49, R49, R2, 0x1, P5 ;  /* 0x0000000231317211 */ /* 0x000fe200028f0eff */
[----:B------:R-:W-:Y:S01]  /*6690*/  IMAD R55, R16, 0x4, R51 ;  /* 0x0000000410377824 */ /* 0x000fe200078e0233 */
[C---:B------:R-:W-:Y:S02]  /*66a0*/  PRMT R89, R6.reuse, 0x7773, RZ ;  /* 0x0000777306597816 */ /* 0x040fe400000000ff */
[----:B------:R-:W-:Y:S01]  /*66b0*/  PRMT R91, R6, 0x7772, RZ ;  /* 0x00007772065b7816 */ /* 0x000fe200000000ff */
[----:B------:R-:W-:Y:S01]  /*66c0*/  IMAD R5, R16, 0x4, R55 ;  /* 0x0000000410057824 */ /* 0x000fe200078e0237 */
[C---:B------:R-:W-:Y:S02]  /*66d0*/  PRMT R93, R6.reuse, 0x7771, RZ ;  /* 0x00007771065d7816 */ /* 0x040fe400000000ff */
[----:B------:R-:W-:Y:S01]  /*66e0*/  PRMT R103, R6, 0x7770, RZ ;  /* 0x0000777006677816 */ /* 0x000fe200000000ff */
[----:B------:R-:W-:Y:S01]  /*66f0*/  IMAD R63, R16, 0x4, R5 ;  /* 0x00000004103f7824 */ /* 0x000fe200078e0205 */
[----:B------:R-:W-:-:S02]  /*6700*/  IADD3 R58, P5, R5, R72, RZ ;  /* 0x00000048053a7210 */ /* 0x000fc40007fbe0ff */
[-C--:B------:R-:W-:Y:S01]  /*6710*/  LEA.HI.X.SX32 R13, R7, R2.reuse, 0x1, P4 ;  /* 0x00000002070d7211 */ /* 0x080fe200020f0eff */
[----:B------:R-:W-:Y:S01]  /*6720*/  IMAD R67, R16, 0x4, R63 ;  /* 0x0000000410437824 */ /* 0x000fe200078e023f */
[----:B------:R-:W-:Y:S01]  /*6730*/  LEA.HI.X.SX32 R59, R5, R2, 0x1, P5 ;  /* 0x00000002053b7211 */ /* 0x000fe200028f0eff */
[----:B------:R-:W-:Y:S01]  /*6740*/  BAR.SYNC.DEFER_BLOCKING 0x0 ;  /* 0x0000000000007b1d */ /* 0x000fe20000010000 */
[----:B------:R-:W-:Y:S01]  /*6750*/  LEA.HI R0, R0, R37, RZ, 0x1f ;  /* 0x0000002500007211 */ /* 0x000fe200078ff8ff */
[----:B------:R-:W-:Y:S01]  /*6760*/  IMAD R71, R16, 0x4, R67 ;  /* 0x0000000410477824 */ /* 0x000fe200078e0243 */
[C---:B------:R-:W-:Y:S02]  /*6770*/  LEA.HI R25, R122.reuse, 0xe, RZ, 0x18 ;  /* 0x0000000e7a197811 */ /* 0x040fe400078fc0ff */
[C---:B------:R-:W-:Y:S02]  /*6780*/  LEA.HI R33, R122.reuse, 0x16, RZ, 0x18 ;  /* 0x000000167a217811 */ /* 0x040fe400078fc0ff */
[C---:B------:R-:W-:Y:S01]  /*6790*/  LEA.HI R37, R122.reuse, 0x1a, RZ, 0x18 ;  /* 0x0000001a7a257811 */ /* 0x040fe200078fc0ff */
[-C--:B------:R-:W-:Y:S01]  /*67a0*/  IMAD R25, R25, R16.reuse, RZ ;  /* 0x0000001019197224 */ /* 0x080fe200078e02ff */
        /* <DEDUP_REMOVED lines=13> */
[----:B------:R-:W-:Y:S01]  /*6880*/  IMAD R61, R61, R16, RZ ;  /* 0x000000103d3d7224 */ /* 0x000fe200078e02ff */
[----:B------:R-:W-:Y:S01]  /*6890*/  LEA.HI R73, R122, 0x3e, RZ, 0x18 ;  /* 0x0000003e7a497811 */ /* 0x000fe200078fc0ff */
[----:B------:R-:W0:Y:S01]  /*68a0*/  LDS.128 R4, [R74] ;  /* 0x000000004a047984 */ /* 0x000e220000000c00 */
[----:B------:R-:W-:Y:S01]  /*68b0*/  IADD3 R10, P2, R11, R72, RZ ;  /* 0x000000480b0a7210 */ /* 0x000fe20007f5e0ff */
[----:B------:R-:W-:Y:S01]  /*68c0*/  IMAD R65, R65, R16, RZ ;  /* 0x0000001041417224 */ /* 0x000fe200078e02ff */
[----:B------:R-:W-:Y:S01]  /*68d0*/  IADD3 R14, P3, R15, R72, RZ ;  /* 0x000000480f0e7210 */ /* 0x000fe20007f7e0ff */
[----:B------:R-:W-:Y:S01]  /*68e0*/  IMAD R69, R69, R16, RZ ;  /* 0x0000001045457224 */ /* 0x000fe200078e02ff */
[----:B------:R-:W-:Y:S01]  /*68f0*/  LEA.HI.X.SX32 R11, R11, R2, 0x1, P2 ;  /* 0x000000020b0b7211 */ /* 0x000fe200010f0eff */
[----:B------:R-:W-:Y:S01]  /*6900*/  IMAD R73, R73, R16, RZ ;  /* 0x0000001049497224 */ /* 0x000fe200078e02ff */
[----:B------:R-:W-:-:S02]  /*6910*/  IADD3 R16, P6, R17, R72, RZ ;  /* 0x0000004811107210 */ /* 0x000fc40007fde0ff */
[-C--:B------:R-:W-:Y:S01]  /*6920*/  IADD3 R20, P2, R21, R72.reuse, RZ ;  /* 0x0000004815147210 */ /* 0x080fe20007f5e0ff */
[----:B------:R-:W-:Y:S01]  /*6930*/  STG.E.U8 desc[UR20][R10.64], R87 ;  /* 0x000000570a007986 */ /* 0x000fe2000c101114 */
[----:B------:R-:W-:Y:S02]  /*6940*/  IADD3 R22, P4, R23, R72, RZ ;  /* 0x0000004817167210 */ /* 0x000fe40007f9e0ff */
[----:B------:R-:W-:Y:S01]  /*6950*/  LEA.HI.X.SX32 R15, R15, R2, 0x1, P3 ;  /* 0x000000020f0f7211 */ /* 0x000fe200018f0eff */
[----:B------:R-:W-:Y:S01]  /*6960*/  STG.E.U8 desc[UR20][R12.64], R95 ;  /* 0x0000005f0c007986 */ /* 0x000fe2000c101114 */
[----:B------:R-:W-:Y:S02]  /*6970*/  IADD3 R24, P3, R25, R72, RZ ;  /* 0x0000004819187210 */ /* 0x000fe40007f7e0ff */
[----:B------:R-:W-:Y:S01]  /*6980*/  LEA.HI.X.SX32 R17, R17, R2, 0x1, P6 ;  /* 0x0000000211117211 */ /* 0x000fe200030f0eff */
[----:B------:R-:W-:Y:S01]  /*6990*/  STG.E.U8 desc[UR20][R14.64], R103 ;  /* 0x000000670e007986 */ /* 0x000fe2000c101114 */
[----:B------:R-:W-:-:S02]  /*69a0*/  IADD3 R26, P6, R27, R72, RZ ;  /* 0x000000481b1a7210 */ /* 0x000fc40007fde0ff */
[----:B------:R-:W-:Y:S01]  /*69b0*/  LEA.HI.X.SX32 R21, R21, R2, 0x1, P2 ;  /* 0x0000000215157211 */ /* 0x000fe200010f0eff */
        /* <DEDUP_REMOVED lines=15> */
[----:B------:R0:W-:Y:S01]  /*6ab0*/  STG.E.U8 desc[UR20][R26.64], R77 ;  /* 0x0000004d1a007986 */ /* 0x0001e2000c101114 */
        /* <DEDUP_REMOVED lines=11> */
[----:B------:R2:W-:Y:S01]  /*6b70*/  STG.E.U8 desc[UR20][R34.64], R9 ;  /* 0x0000000922007986 */ /* 0x0005e2000c101114 */
[----:B0-----:R-:W-:Y:S02]  /*6b80*/  PRMT R77, R4, 0x7770, RZ ;  /* 0x00007770044d7816 */ /* 0x001fe400000000ff */
[----:B------:R-:W-:Y:S01]  /*6b90*/  IADD3 R52, P4, R53, R72, RZ ;  /* 0x0000004835347210 */ /* 0x000fe20007f9e0ff */
[----:B------:R-:W-:Y:S01]  /*6ba0*/  STG.E.U8 desc[UR20][R36.64], R81 ;  /* 0x0000005124007986 */ /* 0x000fe2000c101114 */
[----:B------:R-:W-:Y:S02]  /*6bb0*/  LEA.HI.X.SX32 R45, R45, R2, 0x1, P3 ;  /* 0x000000022d2d7211 */ /* 0x000fe400018f0eff */
[C---:B------:R-:W-:Y:S01]  /*6bc0*/  PRMT R13, R5.reuse, 0x7773, RZ ;  /* 0x00007773050d7816 */ /* 0x040fe200000000ff */
[----:B------:R-:W-:Y:S01]  /*6bd0*/  STG.E.U8 desc[UR20][R38.64], R89 ;  /* 0x0000005926007986 */ /* 0x000fe2000c101114 */
[C---:B------:R-:W-:Y:S01]  /*6be0*/  PRMT R21, R5.reuse, 0x7772, RZ ;  /* 0x0000777205157816 */ /* 0x040fe200000000ff */
[----:B-1----:R-:W0:Y:S01]  /*6bf0*/  LDC.64 R32, c[0x0][0x230] ;  /* 0x00008c00ff207b82 */ /* 0x002e220000000a00 */
[C---:B------:R-:W-:Y:S01]  /*6c00*/  PRMT R27, R5.reuse, 0x7771, RZ ;  /* 0x00007771051b7816 */ /* 0x040fe200000000ff */
[----:B------:R-:W-:Y:S01]  /*6c10*/  STG.E.U8 desc[UR20][R40.64], R97 ;  /* 0x0000006128007986 */ /* 0x000fe2000c101114 */
[----:B------:R-:W-:-:S02]  /*6c20*/  PRMT R31, R5, 0x7770, RZ ;  /* 0x00007770051f7816 */ /* 0x000fc400000000ff */
[----:B------:R-:W-:Y:S01]  /*6c30*/  IADD3 R54, P3, R55, R72, RZ ;  /* 0x0000004837367210 */ /* 0x000fe20007f7e0ff */
[----:B------:R-:W-:Y:S01]  /*6c40*/  STG.E.U8 desc[UR20][R42.64], R77 ;  /* 0x0000004d2a007986 */ /* 0x000fe2000c101114 */
[----:B------:R-:W-:Y:S02]  /*6c50*/  LEA.HI.X.SX32 R47, R47, R2, 0x1, P6 ;  /* 0x000000022f2f7211 */ /* 0x000fe400030f0eff */
[----:B------:R-:W-:Y:S01]  /*6c60*/  PRMT R29, R6, 0x7770, RZ ;  /* 0x00007770061d7816 */ /* 0x000fe200000000ff */
[----:B------:R-:W-:Y:S01]  /*6c70*/  STG.E.U8 desc[UR20][R44.64], R31 ;  /* 0x0000001f2c007986 */ /* 0x000fe2000c101114 */
[C---:B--2---:R-:W-:Y:S02]  /*6c80*/  PRMT R9, R7.reuse, 0x7773, RZ ;  /* 0x0000777307097816 */ /* 0x044fe400000000ff */
[C---:B------:R-:W-:Y:S01]  /*6c90*/  PRMT R17, R7.reuse, 0x7772, RZ ;  /* 0x0000777207117816 */ /* 0x040fe200000000ff */
[----:B------:R-:W-:Y:S01]  /*6ca0*/  STG.E.U8 desc[UR20][R46.64], R29 ;  /* 0x0000001d2e007986 */ /* 0x000fe2000c101114 */
[----:B------:R-:W-:-:S02]  /*6cb0*/  PRMT R5, R7, 0x7771, RZ ;  /* 0x0000777107057816 */ /* 0x000fc400000000ff */
[----:B------:R-:W-:Y:S02]  /*6cc0*/  IADD3 R56, P6, R57, R72, RZ ;  /* 0x0000004839387210 */ /* 0x000fe40007fde0ff */
[----:B------:R-:W-:Y:S02]  /*6cd0*/  PRMT R7, R7, 0x7770, RZ ;  /* 0x0000777007077816 */ /* 0x000fe400000000ff */
[----:B------:R-:W-:Y:S02]  /*6ce0*/  LEA.HI.X.SX32 R51, R51, R2, 0x1, P2 ;  /* 0x0000000233337211 */ /* 0x000fe400010f0eff */
[----:B------:R-:W-:Y:S01]  /*6cf0*/  PRMT R79, R4, 0x7771, RZ ;  /* 0x00007771044f7816 */ /* 0x000fe200000000ff */
[----:B------:R-:W-:Y:S01]  /*6d00*/  STG.E.U8 desc[UR20][R48.64], R7 ;  /* 0x0000000730007986 */ /* 0x000fe2000c101114 */
[----:B------:R-:W-:Y:S02]  /*6d10*/  IADD3 R60, P2, R61, R72, RZ ;  /* 0x000000483d3c7210 */ /* 0x000fe40007f5e0ff */
[----:B------:R-:W-:Y:S01]  /*6d20*/  LEA.HI.X.SX32 R53, R53, R2, 0x1, P4 ;  /* 0x0000000235357211 */ /* 0x000fe200020f0eff */
[----:B------:R-:W-:Y:S01]  /*6d30*/  STG.E.U8 desc[UR20][R50.64], R79 ;  /* 0x0000004f32007986 */ /* 0x000fe2000c101114 */
[----:B------:R-:W-:-:S02]  /*6d40*/  IADD3 R62, P4, R63, R72, RZ ;  /* 0x000000483f3e7210 */ /* 0x000fc40007f9e0ff */
[----:B------:R-:W-:Y:S01]  /*6d50*/  LEA.HI.X.SX32 R55, R55, R2, 0x1, P3 ;  /* 0x0000000237377211 */ /* 0x000fe200018f0eff */
[----:B------:R-:W-:Y:S01]  /*6d60*/  STG.E.U8 desc[UR20][R52.64], R27 ;  /* 0x0000001b34007986 */ /* 0x000fe2000c101114 */
[----:B------:R-:W-:Y:S02]  /*6d70*/  PRMT R25, R6, 0x7771, RZ ;  /* 0x0000777106197816 */ /* 0x000fe400000000ff */
[----:B------:R-:W-:Y:S02]  /*6d80*/  IADD3 R64, P3, R65, R72, RZ ;  /* 0x0000004841407210 */ /* 0x000fe40007f7e0ff */
[----:B------:R-:W-:Y:S01]  /*6d90*/  LEA.HI.X.SX32 R57, R57, R2, 0x1, P6 ;  /* 0x0000000239397211 */ /* 0x000fe200030f0eff */
[----:B------:R-:W-:Y:S01]  /*6da0*/  STG.E.U8 desc[UR20][R54.64], R25 ;  /* 0x0000001936007986 */ /* 0x000fe2000c101114 */
[-C--:B------:R-:W-:Y:S02]  /*6db0*/  IADD3 R66, P6, R67, R72.reuse, RZ ;  /* 0x0000004843427210 */ /* 0x080fe40007fde0ff */
[----:B------:R-:W-:Y:S01]  /*6dc0*/  PRMT R23, R4, 0x7772, RZ ;  /* 0x0000777204177816 */ /* 0x000fe200000000ff */
[----:B------:R1:W-:Y:S01]  /*6dd0*/  STG.E.U8 desc[UR20][R56.64], R5 ;  /* 0x0000000538007986 */ /* 0x0003e2000c101114 */
[----:B------:R-:W-:-:S02]  /*6de0*/  IADD3 R68, P5, R69, R72, RZ ;  /* 0x0000004845447210 */ /* 0x000fc40007fbe0ff */
[----:B------:R-:W-:Y:S01]  /*6df0*/  LEA.HI.X.SX32 R61, R61, R2, 0x1, P2 ;  /* 0x000000023d3d7211 */ /* 0x000fe200010f0eff */
[----:B------:R2:W-:Y:S01]  /*6e00*/  STG.E.U8 desc[UR20][R58.64], R23 ;  /* 0x000000173a007986 */ /* 0x0005e2000c101114 */
[----:B------:R-:W-:Y:S02]  /*6e10*/  IADD3 R70, P2, R71, R72, RZ ;  /* 0x0000004847467210 */ /* 0x000fe40007f5e0ff */
[----:B------:R-:W-:Y:S01]  /*6e20*/  LEA.HI.X.SX32 R63, R63, R2, 0x1, P4 ;  /* 0x000000023f3f7211 */ /* 0x000fe200020f0eff */
[----:B------:R2:W-:Y:S01]  /*6e30*/  STG.E.U8 desc[UR20][R60.64], R21 ;  /* 0x000000153c007986 */ /* 0x0005e2000c101114 */
[----:B------:R-:W-:Y:S02]  /*6e40*/  PRMT R19, R6, 0x7772, RZ ;  /* 0x0000777206137816 */ /* 0x000fe400000000ff */
[----:B------:R-:W-:Y:S02]  /*6e50*/  IADD3 R72, P4, R73, R72, RZ ;  /* 0x0000004849487210 */ /* 0x000fe40007f9e0ff */
[-C--:B------:R-:W-:Y:S01]  /*6e60*/  LEA.HI.X.SX32 R65, R65, R2.reuse, 0x1, P3 ;  /* 0x0000000241417211 */ /* 0x080fe200018f0eff */
[----:B------:R2:W-:Y:S01]  /*6e70*/  STG.E.U8 desc[UR20][R62.64], R19 ;  /* 0x000000133e007986 */ /* 0x0005e2000c101114 */
[----:B------:R-:W-:-:S02]  /*6e80*/  LEA.HI.X.SX32 R67, R67, R2, 0x1, P6 ;  /* 0x0000000243437211 */ /* 0x000fc400030f0eff */
[----:B------:R-:W-:Y:S01]  /*6e90*/  PRMT R15, R4, 0x7773, RZ ;  /* 0x00007773040f7816 */ /* 0x000fe200000000ff */
[----:B------:R2:W-:Y:S01]  /*6ea0*/  STG.E.U8 desc[UR20][R64.64], R17 ;  /* 0x0000001140007986 */ /* 0x0005e2000c101114 */
[-C--:B------:R-:W-:Y:S02]  /*6eb0*/  LEA.HI.X.SX32 R69, R69, R2.reuse, 0x1, P5 ;  /* 0x0000000245457211 */ /* 0x080fe400028f0eff */
[-C--:B------:R-:W-:Y:S01]  /*6ec0*/  LEA.HI.X.SX32 R71, R71, R2.reuse, 0x1, P2 ;  /* 0x0000000247477211 */ /* 0x080fe200010f0eff */
[----:B------:R2:W-:Y:S01]  /*6ed0*/  STG.E.U8 desc[UR20][R66.64], R15 ;  /* 0x0000000f42007986 */ /* 0x0005e2000c101114 */
[----:B------:R-:W-:Y:S01]  /*6ee0*/  PRMT R11, R6, 0x7773, RZ ;  /* 0x00007773060b7816 */ /* 0x000fe200000000ff */
[----:B------:R-:W-:Y:S01]  /*6ef0*/  IMAD.SHL.U32 R6, R122, 0x2, RZ ;  /* 0x000000027a067824 */ /* 0x000fe200078e00ff */
[----:B------:R-:W-:Y:S01]  /*6f00*/  LEA.HI.X.SX32 R73, R73, R2, 0x1, P4 ;  /* 0x0000000249497211 */ /* 0x000fe200020f0eff */
[----:B------:R2:W-:Y:S01]  /*6f10*/  STG.E.U8 desc[UR20][R68.64], R13 ;  /* 0x0000000d44007986 */ /* 0x0005e2000c101114 */
[----:B------:R-:W-:-:S02]  /*6f20*/  FSEL R2, R75, -INF , P0 ;  /* 0xff8000004b027808 */ /* 0x000fc40000000000 */
[----:B-1----:R-:W-:Y:S01]  /*6f30*/  FSEL R5, R76, -INF , P1 ;  /* 0xff8000004c057808 */ /* 0x002fe20000800000 */
[----:B------:R2:W-:Y:S01]  /*6f40*/  STG.E.U8 desc[UR20][R70.64], R11 ;  /* 0x0000000b46007986 */ /* 0x0005e2000c101114 */
[----:B------:R-:W-:Y:S01]  /*6f50*/  LOP3.LUT R7, R6, 0x3f8, RZ, 0xc0, !PT ;  /* 0x000003f806077812 */ /* 0x000fe200078ec0ff */
[----:B------:R-:W-:Y:S01]  /*6f60*/  FFMA R4, R2, 0.69314718246459960938, R3 ;  /* 0x3f31721802047823 */ /* 0x000fe20000000003 */
[----:B------:R-:W-:Y:S01]  /*6f70*/  LOP3.LUT P2, RZ, R122, 0x100, RZ, 0xc0, !PT ;  /* 0x000001007aff7812 */ /* 0x000fe2000784c0ff */
[----:B------:R2:W-:Y:S01]  /*6f80*/  STG.E.U8 desc[UR20][R72.64], R9 ;  /* 0x0000000948007986 */ /* 0x0005e2000c101114 */
[----:B------:R-:W-:Y:S01]  /*6f90*/  FFMA R5, R5, 0.69314718246459960938, R8 ;  /* 0x3f31721805057823 */ /* 0x000fe20000000008 */
[C---:B------:R-:W-:Y:S01]  /*6fa0*/  IMAD.SHL.U32 R3, R120.reuse, 0x4, RZ ;  /* 0x0000000478037824 */ /* 0x040fe200078e00ff */
[----:B------:R-:W-:Y:S01]  /*6fb0*/  BAR.SYNC.DEFER_BLOCKING 0x0 ;  /* 0x0000000000007b1d */ /* 0x000fe20000010000 */
[----:B------:R-:W-:-:S03]  /*6fc0*/  IMAD.HI R6, R120, 0x4, RZ ;  /* 0x0000000478067827 */ /* 0x000fc600078e02ff */
[----:B0-----:R-:W-:-:S04]  /*6fd0*/  IADD3 R2, P0, P1, R3, UR6, R32 ;  /* 0x0000000603027c10 */ /* 0x001fc8000f91e020 */
[----:B------:R-:W-:Y:S01]  /*6fe0*/  IADD3.X R3, R6, UR5, R33, P0, P1 ;  /* 0x0000000506037c10 */ /* 0x000fe200087e2421 */
[----:B------:R2:W-:Y:S01]  /*6ff0*/  STS.64 [R7+UR15], R4 ;  /* 0x0000000407007988 */ /* 0x0005e20008000a0f */
[----:B------:R-:W-:Y:S06]  /*7000*/  BAR.SYNC.DEFER_BLOCKING 0x0 ;  /* 0x0000000000007b1d */ /* 0x000fec0000010000 */
[----:B------:R-:W-:Y:S05]  /*7010*/  @P2 EXIT ;  /* 0x000000000000294d */ /* 0x000fea0003800000 */
[----:B--2---:R-:W0:Y:S04]  /*7020*/  LDS R5, [R0] ;  /* 0x0000000000057984 */ /* 0x004e280000000800 */
[----:B0-----:R-:W-:Y:S01]  /*7030*/  STG.E desc[UR20][R2.64], R5 ;  /* 0x0000000502007986 */ /* 0x001fe2000c101914 */
[----:B------:R-:W-:Y:S05]  /*7040*/  EXIT ;  /* 0x000000000000794d */ /* 0x000fea0003800000 */
.L_x_2:
[----:B------:R-:W-:-:S00]  /*7050*/  BRA `(.L_x_2) ;  /* 0xfffffffc00fc7947 */ /* 0x000fc0000383ffff */
[----:B------:R-:W-:-:S00]  /*7060*/  NOP ;  /* 0x0000000000007918 */ /* 0x000fc00000000000 */
        /* <DEDUP_REMOVED lines=9> */
.L_x_3:


//--------------------- .nv.global.init           --------------------------
	.section	.nv.global.init,"aw",@progbits
.nv.global.init:
	.type		_$_str,@object
	.size		_$_str,(.L_0 - _$_str)
_$_str:
        /*0000*/ 	.byte	0x5f, 0x5f, 0x43, 0x55, 0x44, 0x41, 0x5f, 0x46, 0x54, 0x5a, 0x00
.L_0:


//--------------------- .nv.shared.attn_fwd       --------------------------
	.section	.nv.shared.attn_fwd,"aw",@nobits
	.sectionflags	@""
	.align	16
	.zero		1024


//--------------------- .nv.shared.reserved.0     --------------------------
	.section	.nv.shared.reserved.0,"aw",@nobits
	.weak		__nv_reservedSMEM_offset_0_alias
	.size		__nv_reservedSMEM_offset_0_alias, 0, 0
	.other		__nv_reservedSMEM_offset_0_alias,@"STO_CUDA_RESERVED_SHARED STV_DEFAULT"
__nv_reservedSMEM_offset_0_alias:
	.zero		0


//--------------------- .nv.constant0.attn_fwd    --------------------------
	.section	.nv.constant0.attn_fwd,"a",@progbits
	.sectionflags	@""
	.align	4
.nv.constant0.attn_fwd:
	.zero		664


//--------------------- SYMBOLS --------------------------

	.type		.nv.reservedSmem.offset0,@object
	.size		.nv.reservedSmem.offset0,0x4
